	.headerflags	@"EF_CUDA_TEXMODE_UNIFIED EF_CUDA_64BIT_ADDRESS EF_CUDA_SM86 EF_CUDA_VIRTUAL_SM(EF_CUDA_SM86)"
	.elftype	@"ET_EXEC"


//--------------------- .nv.info                  --------------------------
	.section	.nv.info,"",@"SHT_CUDA_INFO"
	.align	4


	//----- nvinfo : EIATTR_REGCOUNT
	.align		4
        /*0000*/ 	.byte	0x04, 0x2f
        /*0002*/ 	.short	(.L_1 - .L_0)
	.align		4
.L_0:
        /*0004*/ 	.word	index@(triton_tem_fused__int_mm_16)
        /*0008*/ 	.word	0x000000fb


	//----- nvinfo : EIATTR_MIN_STACK_SIZE
	.align		4
.L_1:
        /*000c*/ 	.byte	0x04, 0x12
        /*000e*/ 	.short	(.L_3 - .L_2)
	.align		4
.L_2:
        /*0010*/ 	.word	index@(triton_tem_fused__int_mm_16)
        /*0014*/ 	.word	0x00000000


	//----- nvinfo : EIATTR_FRAME_SIZE
	.align		4
.L_3:
        /*0018*/ 	.byte	0x04, 0x11
        /*001a*/ 	.short	(.L_5 - .L_4)
	.align		4
.L_4:
        /*001c*/ 	.word	index@(triton_tem_fused__int_mm_16)
        /*0020*/ 	.word	0x00000000


	//----- nvinfo : EIATTR_MIN_STACK_SIZE
	.align		4
.L_5:
        /*0024*/ 	.byte	0x04, 0x12
        /*0026*/ 	.short	(.L_7 - .L_6)
	.align		4
.L_6:
        /*0028*/ 	.word	index@(triton_tem_fused__int_mm_16)
        /*002c*/ 	.word	0x00000000
.L_7:


//--------------------- .nv.info.triton_tem_fused__int_mm_16 --------------------------
	.section	.nv.info.triton_tem_fused__int_mm_16,"",@"SHT_CUDA_INFO"
	.sectionflags	@""
	.align	4


	//----- nvinfo : EIATTR_CUDA_API_VERSION
	.align		4
        /*0000*/ 	.byte	0x04, 0x37
        /*0002*/ 	.short	(.L_9 - .L_8)
.L_8:
        /*0004*/ 	.word	0x0000007c


	//----- nvinfo : EIATTR_SW2861232_WAR
	.align		4
.L_9:
        /*0008*/ 	.byte	0x01, 0x35
	.zero		2


	//----- nvinfo : EIATTR_PARAM_CBANK
	.align		4
        /*000c*/ 	.byte	0x04, 0x0a
        /*000e*/ 	.short	(.L_11 - .L_10)
	.align		4
.L_10:
        /*0010*/ 	.word	index@(.nv.constant0.triton_tem_fused__int_mm_16)
        /*0014*/ 	.short	0x0160
        /*0016*/ 	.short	0x0020


	//----- nvinfo : EIATTR_CBANK_PARAM_SIZE
	.align		4
.L_11:
        /*0018*/ 	.byte	0x03, 0x19
        /*001a*/ 	.short	0x0020


	//----- nvinfo : EIATTR_KPARAM_INFO
	.align		4
        /*001c*/ 	.byte	0x04, 0x17
        /*001e*/ 	.short	(.L_13 - .L_12)
.L_12:
        /*0020*/ 	.word	0x00000000
        /*0024*/ 	.short	0x0003
        /*0026*/ 	.short	0x0018
        /*0028*/ 	.byte	0x00, 0xf4, 0x21, 0x00


	//----- nvinfo : EIATTR_KPARAM_INFO
	.align		4
.L_13:
        /*002c*/ 	.byte	0x04, 0x17
        /*002e*/ 	.short	(.L_15 - .L_14)
.L_14:
        /*0030*/ 	.word	0x00000000
        /*0034*/ 	.short	0x0002
        /*0036*/ 	.short	0x0010
        /*0038*/ 	.byte	0x00, 0xf4, 0x21, 0x00


	//----- nvinfo : EIATTR_KPARAM_INFO
	.align		4
.L_15:
        /*003c*/ 	.byte	0x04, 0x17
        /*003e*/ 	.short	(.L_17 - .L_16)
.L_16:
        /*0040*/ 	.word	0x00000000
        /*0044*/ 	.short	0x0001
        /*0046*/ 	.short	0x0008
        /*0048*/ 	.byte	0x00, 0xf4, 0x21, 0x00


	//----- nvinfo : EIATTR_KPARAM_INFO
	.align		4
.L_17:
        /*004c*/ 	.byte	0x04, 0x17
        /*004e*/ 	.short	(.L_19 - .L_18)
.L_18:
        /*0050*/ 	.word	0x00000000
        /*0054*/ 	.short	0x0000
        /*0056*/ 	.short	0x0000
        /*0058*/ 	.byte	0x00, 0xf4, 0x21, 0x00


	//----- nvinfo : EIATTR_MAXREG_COUNT
	.align		4
.L_19:
        /*005c*/ 	.byte	0x03, 0x1b
        /*005e*/ 	.short	0x00ff


	//----- nvinfo : EIATTR_EXIT_INSTR_OFFSETS
	.align		4
        /*0060*/ 	.byte	0x04, 0x1c
        /*0062*/ 	.short	(.L_21 - .L_20)


	//   ....[0]....
.L_20:
        /*0064*/ 	.word	0x00003af0


	//   ....[1]....
        /*0068*/ 	.word	0x00003b40


	//----- nvinfo : EIATTR_REQNTID
	.align		4
.L_21:
        /*006c*/ 	.byte	0x04, 0x10
        /*006e*/ 	.short	(.L_23 - .L_22)
.L_22:
        /*0070*/ 	.word	0x00000100
        /*0074*/ 	.word	0x00000001
        /*0078*/ 	.word	0x00000001
.L_23:


//--------------------- .nv.callgraph             --------------------------
	.section	.nv.callgraph,"",@"SHT_CUDA_CALLGRAPH"
	.align	4
	.sectionentsize	8
	.align		4
        /*0000*/ 	.word	0x00000000
	.align		4
        /*0004*/ 	.word	0xffffffff
	.align		4
        /*0008*/ 	.word	0x00000000
	.align		4
        /*000c*/ 	.word	0xfffffffe
	.align		4
        /*0010*/ 	.word	0x00000000
	.align		4
        /*0014*/ 	.word	0xfffffffd
	.align		4
        /*0018*/ 	.word	0x00000000
	.align		4
        /*001c*/ 	.word	0xfffffffc


//--------------------- .nv.rel.action            --------------------------
	.section	.nv.rel.action,"",@"SHT_CUDA_RELOCINFO"
	.align	8
	.sectionentsize	8
        /*0000*/ 	.byte	0x73, 0x00, 0x00, 0x00, 0x00, 0x00, 0x00, 0x00, 0x00, 0x00, 0x00, 0x11, 0x25, 0x00, 0x05, 0x36


//--------------------- .nv.constant0.triton_tem_fused__int_mm_16 --------------------------
	.section	.nv.constant0.triton_tem_fused__int_mm_16,"a",@progbits
	.sectionflags	@""
	.align	4
.nv.constant0.triton_tem_fused__int_mm_16:
	.zero		384


//--------------------- .text.triton_tem_fused__int_mm_16 --------------------------
	.section	.text.triton_tem_fused__int_mm_16,"ax",@progbits
	.sectionflags	@"SHF_BARRIERS=1"
	.sectioninfo	@"SHI_REGISTERS=251"
	.align	128
        .global         triton_tem_fused__int_mm_16
        .type           triton_tem_fused__int_mm_16,@function
        .size           triton_tem_fused__int_mm_16,(.L_x_2 - triton_tem_fused__int_mm_16)
        .other          triton_tem_fused__int_mm_16,@"STO_CUDA_ENTRY STV_DEFAULT"
triton_tem_fused__int_mm_16:
.text.triton_tem_fused__int_mm_16:
[----:B------:R-:W-:Y:S02]  /*0000*/  IMAD.MOV.U32 R1, RZ, RZ, c[0x0][0x28] ;  /* 0x00000a00ff017624 */ /* 0x000fe400078e00ff */
[----:B------:R-:W1:Y:S01]  /*0010*/  S2UR UR7, SR_CTAID.X ;  /* 0x00000000000779c3 */ /* 0x000e620000002500 */
[----:B------:R-:W2:Y:S01]  /*0020*/  S2R R4, SR_CTAID.X ;  /* 0x0000000000047919 */ /* 0x000ea20000002500 */
[----:B------:R-:W-:Y:S01]  /*0030*/  CS2R R128, SRZ ;  /* 0x0000000000807805 */ /* 0x000fe2000001ff00 */
[----:B------:R-:W-:Y:S01]  /*0040*/  CS2R R130, SRZ ;  /* 0x0000000000827805 */ /* 0x000fe2000001ff00 */
[----:B------:R-:W-:Y:S01]  /*0050*/  CS2R R132, SRZ ;  /* 0x0000000000847805 */ /* 0x000fe2000001ff00 */
[----:B------:R-:W3:Y:S01]  /*0060*/  S2R R8, SR_TID.X ;  /* 0x0000000000087919 */ /* 0x000ee20000002100 */
[----:B------:R-:W-:Y:S01]  /*0070*/  CS2R R134, SRZ ;  /* 0x0000000000867805 */ /* 0x000fe2000001ff00 */
        /* <DEDUP_REMOVED lines=17> */
[----:B-1----:R-:W-:Y:S01]  /*0190*/  UIMAD.WIDE UR4, UR7, 0x2aaaaaab, URZ ;  /* 0x2aaaaaab070478a5 */ /* 0x002fe2000f8e023f */
[----:B--2---:R-:W-:Y:S01]  /*01a0*/  IABS R6, R4 ;  /* 0x0000000400067213 */ /* 0x004fe20000000000 */
[----:B------:R-:W-:Y:S01]  /*01b0*/  CS2R R142, SRZ ;  /* 0x00000000008e7805 */ /* 0x000fe2000001ff00 */
[----:B------:R-:W-:Y:S01]  /*01c0*/  CS2R R42, SRZ ;  /* 0x00000000002a7805 */ /* 0x000fe2000001ff00 */
[----:B------:R-:W-:Y:S01]  /*01d0*/  USHF.R.U32.HI UR4, URZ, 0x1f, UR5 ;  /* 0x0000001f3f047899 */ /* 0x000fe20008011605 */
[----:B------:R1:W2:Y:S01]  /*01e0*/  R2UR UR11, R6 ;  /* 0x00000000060b73c2 */ /* 0x0002a200000e0000 */
[C---:B---3--:R-:W-:Y:S01]  /*01f0*/  IMAD.SHL.U32 R30, R8.reuse, 0x10, RZ ;  /* 0x00000010081e7824 */ /* 0x048fe200078e00ff */
[----:B------:R-:W-:Y:S01]  /*0200*/  SHF.R.U32.HI R228, RZ, 0x2, R8 ;  /* 0x00000002ffe47819 */ /* 0x000fe20000011608 */
[----:B------:R-:W-:Y:S01]  /*0210*/  ULEA.HI.SX32 UR8, UR5, UR4, 0x1a ;  /* 0x0000000405087291 */ /* 0x000fe2000f8fd23f */
[C---:B------:R-:W-:Y:S01]  /*0220*/  IMAD.SHL.U32 R247, R8.reuse, 0x2, RZ ;  /* 0x0000000208f77824 */ /* 0x040fe200078e00ff */
[----:B------:R-:W-:Y:S01]  /*0230*/  CS2R R44, SRZ ;  /* 0x00000000002c7805 */ /* 0x000fe2000001ff00 */
[----:B------:R-:W-:Y:S01]  /*0240*/  UMOV UR4, 0xfffffff8 ;  /* 0xfffffff800047882 */ /* 0x000fe20000000000 */
[----:B------:R-:W-:Y:S01]  /*0250*/  CS2R R46, SRZ ;  /* 0x00000000002e7805 */ /* 0x000fe2000001ff00 */
[----:B------:R-:W-:Y:S01]  /*0260*/  UIMAD UR4, UR8, UR4, 0x1d ;  /* 0x0000001d080474a4 */ /* 0x000fe2000f8e0204 */
[----:B------:R-:W-:Y:S01]  /*0270*/  LOP3.LUT R7, R247, 0x30, RZ, 0xc0, !PT ;  /* 0x00000030f7077812 */ /* 0x000fe200078ec0ff */
[----:B------:R-:W-:Y:S01]  /*0280*/  UIMAD UR10, UR8, -0x180, UR7 ;  /* 0xfffffe80080a78a4 */ /* 0x000fe2000f8e0207 */
[----:B------:R-:W-:Y:S01]  /*0290*/  CS2R R48, SRZ ;  /* 0x0000000000307805 */ /* 0x000fe2000001ff00 */
[----:B------:R-:W-:Y:S01]  /*02a0*/  UISETP.LT.AND UP0, UPT, UR4, 0x8, UPT ;  /* 0x000000080400788c */ /* 0x000fe2000bf01270 */
[----:B------:R-:W-:Y:S01]  /*02b0*/  LOP3.LUT R246, R7, 0x70, R30, 0x78, !PT ;  /* 0x0000007007f67812 */ /* 0x000fe200078e781e */
[----:B------:R-:W-:Y:S01]  /*02c0*/  CS2R R50, SRZ ;  /* 0x0000000000327805 */ /* 0x000fe2000001ff00 */
[----:B------:R-:W-:Y:S01]  /*02d0*/  CS2R R52, SRZ ;  /* 0x0000000000347805 */ /* 0x000fe2000001ff00 */
[----:B------:R-:W-:Y:S01]  /*02e0*/  USEL UR9, UR4, 0x8, UP0 ;  /* 0x0000000804097887 */ /* 0x000fe20008000000 */
[----:B------:R-:W-:Y:S01]  /*02f0*/  IMAD.U32 R4, RZ, RZ, UR10 ;  /* 0x0000000aff047e24 */ /* 0x000fe2000f8e00ff */
[----:B------:R-:W-:Y:S01]  /*0300*/  UISETP.GE.AND UP0, UPT, UR7, URZ, UPT ;  /* 0x0000003f0700728c */ /* 0x000fe2000bf06270 */
[----:B------:R-:W-:Y:S01]  /*0310*/  CS2R R54, SRZ ;  /* 0x0000000000367805 */ /* 0x000fe2000001ff00 */
[----:B------:R-:W-:Y:S01]  /*0320*/  UMOV UR4, URZ ;  /* 0x0000003f00047c82 */ /* 0x000fe20008000000 */
[----:B------:R-:W-:Y:S01]  /*0330*/  CS2R R56, SRZ ;  /* 0x0000000000387805 */ /* 0x000fe2000001ff00 */
[----:B------:R-:W-:Y:S01]  /*0340*/  IMAD.U32 R3, RZ, RZ, UR9 ;  /* 0x00000009ff037e24 */ /* 0x000fe2000f8e00ff */
[----:B------:R-:W-:Y:S01]  /*0350*/  ULOP3.LUT UR10, UR10, UR9, URZ, 0x3c, !UPT ;  /* 0x000000090a0a7292 */ /* 0x000fe2000f8e3c3f */
[----:B------:R-:W-:Y:S01]  /*0360*/  CS2R R58, SRZ ;  /* 0x00000000003a7805 */ /* 0x000fe2000001ff00 */
[----:B------:R-:W-:Y:S01]  /*0370*/  CS2R R60, SRZ ;  /* 0x00000000003c7805 */ /* 0x000fe2000001ff00 */
[----:B------:R-:W-:Y:S01]  /*0380*/  CS2R R62, SRZ ;  /* 0x00000000003e7805 */ /* 0x000fe2000001ff00 */
[-C--:B------:R-:W-:Y:S01]  /*0390*/  IABS R5, R3.reuse ;  /* 0x0000000300057213 */ /* 0x080fe20000000000 */
[----:B------:R-:W-:Y:S01]  /*03a0*/  CS2R R64, SRZ ;  /* 0x0000000000407805 */ /* 0x000fe2000001ff00 */
[----:B------:R-:W-:Y:S01]  /*03b0*/  IABS R3, R3 ;  /* 0x0000000300037213 */ /* 0x000fe20000000000 */
[----:B------:R-:W-:Y:S01]  /*03c0*/  CS2R R66, SRZ ;  /* 0x0000000000427805 */ /* 0x000fe2000001ff00 */
[----:B------:R3:W4:Y:S01]  /*03d0*/  R2UR UR14, R5 ;  /* 0x00000000050e73c2 */ /* 0x00072200000e0000 */
[----:B------:R-:W-:Y:S01]  /*03e0*/  CS2R R68, SRZ ;  /* 0x0000000000447805 */ /* 0x000fe2000001ff00 */
[----:B------:R-:W-:Y:S01]  /*03f0*/  CS2R R70, SRZ ;  /* 0x0000000000467805 */ /* 0x000fe2000001ff00 */
[----:B------:R-:W-:Y:S01]  /*0400*/  CS2R R72, SRZ ;  /* 0x0000000000487805 */ /* 0x000fe2000001ff00 */
[----:B------:R-:W-:Y:S01]  /*0410*/  CS2R R74, SRZ ;  /* 0x00000000004a7805 */ /* 0x000fe2000001ff00 */
[----:B------:R-:W-:Y:S01]  /*0420*/  CS2R R76, SRZ ;  /* 0x00000000004c7805 */ /* 0x000fe2000001ff00 */
[----:B------:R-:W-:Y:S01]  /*0430*/  CS2R R78, SRZ ;  /* 0x00000000004e7805 */ /* 0x000fe2000001ff00 */
[----:B------:R-:W-:Y:S01]  /*0440*/  CS2R R80, SRZ ;  /* 0x0000000000507805 */ /* 0x000fe2000001ff00 */
[----:B---3--:R-:W-:Y:S01]  /*0450*/  IABS R5, R4 ;  /* 0x0000000400057213 */ /* 0x008fe20000000000 */
[----:B------:R-:W-:Y:S01]  /*0460*/  IMAD.MOV R4, RZ, RZ, -R3 ;  /* 0x000000ffff047224 */ /* 0x000fe200078e0a03 */
[----:B------:R-:W-:Y:S01]  /*0470*/  LOP3.LUT R3, R8, 0x80, RZ, 0xc0, !PT ;  /* 0x0000008008037812 */ /* 0x000fe200078ec0ff */
[----:B------:R-:W-:Y:S01]  /*0480*/  CS2R R82, SRZ ;  /* 0x0000000000527805 */ /* 0x000fe2000001ff00 */
[----:B------:R3:W1:Y:S01]  /*0490*/  R2UR UR13, R5 ;  /* 0x00000000050d73c2 */ /* 0x00066200000e0000 */
[----:B------:R-:W-:Y:S01]  /*04a0*/  CS2R R84, SRZ ;  /* 0x0000000000547805 */ /* 0x000fe2000001ff00 */
[----:B------:R-:W-:Y:S01]  /*04b0*/  SHF.R.U32.HI R3, RZ, 0x3, R3 ;  /* 0x00000003ff037819 */ /* 0x000fe20000011603 */
[----:B------:R-:W-:Y:S01]  /*04c0*/  CS2R R86, SRZ ;  /* 0x0000000000567805 */ /* 0x000fe2000001ff00 */
[----:B------:R-:W-:Y:S01]  /*04d0*/  CS2R R188, SRZ ;  /* 0x0000000000bc7805 */ /* 0x000fe2000001ff00 */
[----:B------:R-:W-:Y:S01]  /*04e0*/  CS2R R190, SRZ ;  /* 0x0000000000be7805 */ /* 0x000fe2000001ff00 */
[----:B------:R-:W-:Y:S01]  /*04f0*/  CS2R R184, SRZ ;  /* 0x0000000000b87805 */ /* 0x000fe2000001ff00 */
[----:B------:R-:W-:Y:S01]  /*0500*/  CS2R R186, SRZ ;  /* 0x0000000000ba7805 */ /* 0x000fe2000001ff00 */
[----:B------:R2:W1:Y:S01]  /*0510*/  R2UR UR12, R4 ;  /* 0x00000000040c73c2 */ /* 0x00046200000e0000 */
[C---:B---3--:R-:W-:Y:S01]  /*0520*/  LOP3.LUT R5, R30.reuse, 0x10, RZ, 0xc0, !PT ;  /* 0x000000101e057812 */ /* 0x048fe200078ec0ff */
[----:B------:R-:W-:Y:S01]  /*0530*/  CS2R R180, SRZ ;  /* 0x0000000000b47805 */ /* 0x000fe2000001ff00 */
[----:B------:R-:W-:Y:S01]  /*0540*/  CS2R R182, SRZ ;  /* 0x0000000000b67805 */ /* 0x000fe2000001ff00 */
[----:B----4-:R-:W3:Y:S01]  /*0550*/  I2F.RP R0, UR14 ;  /* 0x0000000e00007d06 */ /* 0x010ee20008209400 */
[----:B------:R-:W-:Y:S01]  /*0560*/  CS2R R176, SRZ ;  /* 0x0000000000b07805 */ /* 0x000fe2000001ff00 */
[----:B------:R-:W-:Y:S01]  /*0570*/  CS2R R178, SRZ ;  /* 0x0000000000b27805 */ /* 0x000fe2000001ff00 */
[----:B------:R-:W-:Y:S01]  /*0580*/  CS2R R172, SRZ ;  /* 0x0000000000ac7805 */ /* 0x000fe2000001ff00 */
[----:B--2---:R-:W-:Y:S01]  /*0590*/  LOP3.LUT R4, R30, 0x60, RZ, 0xc0, !PT ;  /* 0x000000601e047812 */ /* 0x004fe200078ec0ff */
[----:B------:R-:W-:-:S03]  /*05a0*/  CS2R R174, SRZ ;  /* 0x0000000000ae7805 */ /* 0x000fc6000001ff00 */
[----:B------:R-:W-:-:S04]  /*05b0*/  LOP3.LUT R4, R4, 0x10, R8, 0xf8, !PT ;  /* 0x0000001004047812 */ /* 0x000fc800078ef808 */
[--C-:B-1----:R-:W-:Y:S02]  /*05c0*/  LOP3.LUT R6, R4, 0x60, R5.reuse, 0x1e, !PT ;  /* 0x0000006004067812 */ /* 0x102fe400078e1e05 */
[----:B------:R-:W-:Y:S01]  /*05d0*/  LOP3.LUT R5, R30, 0x20, R5, 0x2e, !PT ;  /* 0x000000201e057812 */ /* 0x000fe200078e2e05 */
[----:B---3--:R-:W1:Y:S03]  /*05e0*/  MUFU.RCP R0, R0 ;  /* 0x0000000000007308 */ /* 0x008e660000001000 */
[----:B------:R-:W-:-:S04]  /*05f0*/  LOP3.LUT R5, R5, 0x40, R30, 0xf8, !PT ;  /* 0x0000004005057812 */ /* 0x000fc800078ef81e */
[----:B------:R-:W-:Y:S02]  /*0600*/  LOP3.LUT R4, R5, 0x10, R8, 0x78, !PT ;  /* 0x0000001005047812 */ /* 0x000fe400078e7808 */
[----:B-1----:R-:W-:Y:S02]  /*0610*/  IADD3 R2, R0, 0xffffffe, RZ ;  /* 0x0ffffffe00027810 */ /* 0x002fe40007ffe0ff */
[----:B------:R-:W-:-:S04]  /*0620*/  LOP3.LUT R0, R30, 0x30, RZ, 0xc0, !PT ;  /* 0x000000301e007812 */ /* 0x000fc800078ec0ff */
[----:B------:R-:W1:Y:S01]  /*0630*/  F2I.FTZ.U32.TRUNC.NTZ R2, R2 ;  /* 0x0000000200027305 */ /* 0x000e62000021f000 */
[----:B------:R-:W-:Y:S01]  /*0640*/  LOP3.LUT R225, R0, 0x40, RZ, 0xfc, !PT ;  /* 0x0000004000e17812 */ /* 0x000fe200078efcff */
[----:B-1----:R1:W2:Y:S02]  /*0650*/  R2UR UR5, R2 ;  /* 0x00000000020573c2 */ /* 0x0022a400000e0000 */
[----:B-1----:R-:W-:-:S04]  /*0660*/  LOP3.LUT R2, R30, 0x40, RZ, 0xc0, !PT ;  /* 0x000000401e027812 */ /* 0x002fc800078ec0ff */
[C---:B------:R-:W-:Y:S02]  /*0670*/  LOP3.LUT R0, R2.reuse, 0x10, R8, 0xf8, !PT ;  /* 0x0000001002007812 */ /* 0x040fe400078ef808 */
[----:B------:R-:W-:Y:S02]  /*0680*/  LOP3.LUT R2, R2, 0x30, R247, 0xf8, !PT ;  /* 0x0000003002027812 */ /* 0x000fe400078ef8f7 */
[----:B------:R-:W-:Y:S02]  /*0690*/  LOP3.LUT R230, R225, R0, RZ, 0x3c, !PT ;  /* 0x00000000e1e67212 */ /* 0x000fe400078e3cff */
[----:B------:R-:W-:Y:S02]  /*06a0*/  LOP3.LUT R0, R8, 0x20, RZ, 0xc0, !PT ;  /* 0x0000002008007812 */ /* 0x000fe400078ec0ff */
[----:B------:R-:W-:Y:S02]  /*06b0*/  LOP3.LUT R225, R2, R225, RZ, 0x3c, !PT ;  /* 0x000000e102e17212 */ /* 0x000fe400078e3cff */
[----:B------:R-:W-:Y:S01]  /*06c0*/  SHF.R.U32.HI R35, RZ, 0x2, R0 ;  /* 0x00000002ff237819 */ /* 0x000fe20000011600 */
[----:B------:R-:W-:Y:S01]  /*06d0*/  IMAD.SHL.U32 R9, R0, 0x2, RZ ;  /* 0x0000000200097824 */ /* 0x000fe200078e00ff */
[----:B--2---:R-:W-:Y:S01]  /*06e0*/  UIADD3 UR6, URZ, -UR5, URZ ;  /* 0x800000053f067290 */ /* 0x004fe2000fffe03f */
[----:B------:R-:W-:-:S02]  /*06f0*/  LOP3.LUT R0, R30, 0x70, RZ, 0xc0, !PT ;  /* 0x000000701e007812 */ /* 0x000fc400078ec0ff */
[--C-:B------:R-:W-:Y:S01]  /*0700*/  SHF.R.U32.HI R2, RZ, 0x3, R8.reuse ;  /* 0x00000003ff027819 */ /* 0x100fe20000011608 */
[----:B------:R-:W-:Y:S01]  /*0710*/  UIMAD UR6, UR6, UR14, URZ ;  /* 0x0000000e060672a4 */ /* 0x000fe2000f8e023f */
[--C-:B------:R-:W-:Y:S02]  /*0720*/  LOP3.LUT R232, R0, 0x10, R8.reuse, 0x78, !PT ;  /* 0x0000001000e87812 */ /* 0x100fe400078e7808 */
[--C-:B------:R-:W-:Y:S01]  /*0730*/  LOP3.LUT R0, R3, 0x8, R8.reuse, 0xf8, !PT ;  /* 0x0000000803007812 */ /* 0x100fe200078ef808 */
[----:B------:R-:W-:Y:S01]  /*0740*/  UIMAD.WIDE.U32 UR4, UR5, UR6, UR4 ;  /* 0x00000006050472a5 */ /* 0x000fe2000f8e0004 */
[----:B------:R-:W-:Y:S02]  /*0750*/  SGXT.U32 R2, R2, 0x4 ;  /* 0x000000040202781a */ /* 0x000fe40000000000 */
[----:B------:R-:W-:Y:S02]  /*0760*/  LOP3.LUT R0, R0, 0x7, R8, 0xf8, !PT ;  /* 0x0000000700007812 */ /* 0x000fe400078ef808 */
[----:B------:R-:W-:-:S02]  /*0770*/  LOP3.LUT R2, R2, R3, RZ, 0xfc, !PT ;  /* 0x0000000302027212 */ /* 0x000fc400078efcff */
[----:B------:R-:W-:Y:S01]  /*0780*/  UMOV UR6, UR5 ;  /* 0x0000000500067c82 */ /* 0x000fe20008000000 */
[----:B------:R-:W-:Y:S01]  /*0790*/  LOP3.LUT R3, R3, 0xf, R8, 0xf8, !PT ;  /* 0x0000000f03037812 */ /* 0x000fe200078ef808 */
[----:B------:R-:W-:Y:S01]  /*07a0*/  UIMAD.WIDE.U32 UR4, UR6, UR11, URZ ;  /* 0x0000000b060472a5 */ /* 0x000fe2000f8e003f */
[----:B------:R-:W-:Y:S01]  /*07b0*/  IMAD.SHL.U32 R0, R0, 0x80, RZ ;  /* 0x0000008000007824 */ /* 0x000fe200078e00ff */
[----:B------:R-:W-:Y:S01]  /*07c0*/  UIMAD.WIDE.U32 UR6, UR6, UR13, URZ ;  /* 0x0000000d060672a5 */ /* 0x000fe2000f8e003f */
[----:B------:R-:W-:Y:S01]  /*07d0*/  LOP3.LUT R9, R246, R9, RZ, 0x3c, !PT ;  /* 0x00000009f6097212 */ /* 0x000fe200078e3cff */
[----:B------:R-:W-:Y:S01]  /*07e0*/  UIMAD UR5, UR5, UR12, UR11 ;  /* 0x0000000c050572a4 */ /* 0x000fe2000f8e020b */
[----:B------:R-:W-:Y:S01]  /*07f0*/  IMAD.SHL.U32 R3, R3, 0x80, RZ ;  /* 0x0000008003037824 */ /* 0x000fe200078e00ff */
[----:B------:R-:W-:Y:S01]  /*0800*/  UIMAD UR4, UR7, UR12, UR13 ;  /* 0x0000000c070472a4 */ /* 0x000fe2000f8e020d */
[C---:B------:R-:W-:Y:S01]  /*0810*/  IADD3 R237, R0.reuse, 0x1000, RZ ;  /* 0x0000100000ed7810 */ /* 0x040fe20007ffe0ff */
[----:B------:R-:W-:Y:S01]  /*0820*/  UISETP.GT.U32.AND UP2, UPT, UR14, UR5, UPT ;  /* 0x000000050e00728c */ /* 0x000fe2000bf44070 */
[C---:B------:R-:W-:Y:S01]  /*0830*/  IADD3 R233, R0.reuse, 0x2000, RZ ;  /* 0x0000200000e97810 */ /* 0x040fe20007ffe0ff */
[----:B------:R-:W-:Y:S01]  /*0840*/  UISETP.GT.U32.AND UP1, UPT, UR14, UR4, UPT ;  /* 0x000000040e00728c */ /* 0x000fe2000bf24070 */
[----:B------:R-:W-:Y:S01]  /*0850*/  IADD3 R229, R0, 0x3000, RZ ;  /* 0x0000300000e57810 */ /* 0x000fe20007ffe0ff */
[----:B------:R-:W-:Y:S01]  /*0860*/  IMAD R245, R2, 0x80, R9 ;  /* 0x0000008002f57824 */ /* 0x000fe200078e0209 */
[----:B------:R-:W-:Y:S01]  /*0870*/  LOP3.LUT R244, R3, R232, RZ, 0xfc, !PT ;  /* 0x000000e803f47212 */ /* 0x000fe200078efcff */
[----:B------:R-:W-:Y:S01]  /*0880*/  UMOV UR6, URZ ;  /* 0x0000003f00067c82 */ /* 0x000fe20008000000 */
[----:B------:R-:W-:-:S02]  /*0890*/  LOP3.LUT R242, R230, R3, RZ, 0xfc, !PT ;  /* 0x00000003e6f27212 */ /* 0x000fc400078efcff */
[-C--:B------:R-:W-:Y:S02]  /*08a0*/  LOP3.LUT R241, R6, R3.reuse, RZ, 0xfc, !PT ;  /* 0x0000000306f17212 */ /* 0x080fe400078efcff */
[----:B------:R-:W-:Y:S01]  /*08b0*/  @!UP2 UIADD3 UR5, UR5, -UR14, URZ ;  /* 0x8000000e0505a290 */ /* 0x000fe2000fffe03f */
[C---:B------:R-:W-:Y:S01]  /*08c0*/  LOP3.LUT R243, R4.reuse, R3, RZ, 0xfc, !PT ;  /* 0x0000000304f37212 */ /* 0x040fe200078efcff */
[----:B------:R-:W-:Y:S01]  /*08d0*/  @!UP1 UIADD3 UR4, UR4, -UR14, URZ ;  /* 0x8000000e04049290 */ /* 0x000fe2000fffe03f */
[C---:B------:R-:W-:Y:S01]  /*08e0*/  LOP3.LUT R239, R4.reuse, R237, RZ, 0xfc, !PT ;  /* 0x000000ed04ef7212 */ /* 0x040fe200078efcff */
[----:B------:R-:W-:Y:S01]  /*08f0*/  UISETP.GE.AND UP2, UPT, UR10, URZ, UPT ;  /* 0x0000003f0a00728c */ /* 0x000fe2000bf46270 */
[C---:B------:R-:W-:Y:S01]  /*0900*/  LOP3.LUT R235, R4.reuse, R233, RZ, 0xfc, !PT ;  /* 0x000000e904eb7212 */ /* 0x040fe200078efcff */
[----:B------:R-:W-:Y:S01]  /*0910*/  UISETP.GE.U32.AND UP3, UPT, UR4, UR14, UPT ;  /* 0x0000000e0400728c */ /* 0x000fe2000bf66070 */
[----:B------:R-:W-:Y:S01]  /*0920*/  LOP3.LUT R231, R4, R229, RZ, 0xfc, !PT ;  /* 0x000000e504e77212 */ /* 0x000fe200078efcff */
[----:B------:R-:W-:Y:S01]  /*0930*/  @!UP1 UIADD3 UR7, UR7, 0x1, URZ ;  /* 0x0000000107079890 */ /* 0x000fe2000fffe03f */
[C---:B------:R-:W-:Y:S01]  /*0940*/  LOP3.LUT R227, R35.reuse, 0x10, R228, 0xf8, !PT ;  /* 0x0000001023e37812 */ /* 0x040fe200078ef8e4 */
[----:B------:R-:W-:Y:S01]  /*0950*/  UISETP.GT.U32.AND UP4, UPT, UR14, UR5, UPT ;  /* 0x000000050e00728c */ /* 0x000fe2000bf84070 */
[--C-:B------:R-:W-:Y:S01]  /*0960*/  LOP3.LUT R35, R35, 0x7, R8.reuse, 0xf8, !PT ;  /* 0x0000000723237812 */ /* 0x100fe200078ef808 */
[----:B------:R-:W-:Y:S01]  /*0970*/  ULOP3.LUT UR4, URZ, UR9, URZ, 0x33, !UPT ;  /* 0x000000093f047292 */ /* 0x000fe2000f8e333f */
[----:B------:R-:W-:Y:S01]  /*0980*/  LOP3.LUT R227, R227, 0x7, R8, 0xf8, !PT ;  /* 0x00000007e3e37812 */ /* 0x000fe200078ef808 */
[----:B------:R-:W-:Y:S01]  /*0990*/  UISETP.NE.AND UP1, UPT, UR9, URZ, UPT ;  /* 0x0000003f0900728c */ /* 0x000fe2000bf25270 */
[----:B------:R-:W-:Y:S01]  /*09a0*/  IMAD.MOV.U32 R8, RZ, RZ, RZ ;  /* 0x000000ffff087224 */ /* 0x000fe200078e00ff */
[-C--:B------:R-:W-:Y:S01]  /*09b0*/  LOP3.LUT R240, R237, R232.reuse, RZ, 0xfc, !PT ;  /* 0x000000e8edf07212 */ /* 0x080fe200078efcff */
[----:B------:R-:W-:Y:S01]  /*09c0*/  @UP3 UIADD3 UR7, UR7, 0x1, URZ ;  /* 0x0000000107073890 */ /* 0x000fe2000fffe03f */
[C---:B------:R-:W-:Y:S01]  /*09d0*/  LOP3.LUT R238, R230.reuse, R237, RZ, 0xfc, !PT ;  /* 0x000000ede6ee7212 */ /* 0x040fe200078efcff */
[----:B------:R-:W-:Y:S01]  /*09e0*/  IMAD.SHL.U32 R227, R227, 0x80, RZ ;  /* 0x00000080e3e37824 */ /* 0x000fe200078e00ff */
[-C--:B------:R-:W-:Y:S01]  /*09f0*/  LOP3.LUT R236, R233, R232.reuse, RZ, 0xfc, !PT ;  /* 0x000000e8e9ec7212 */ /* 0x080fe200078efcff */
[----:B------:R-:W-:Y:S01]  /*0a00*/  @!UP2 UIADD3 UR7, -UR7, URZ, URZ ;  /* 0x0000003f0707a290 */ /* 0x000fe2000fffe13f */
[C---:B------:R-:W-:Y:S01]  /*0a10*/  LOP3.LUT R234, R230.reuse, R233, RZ, 0xfc, !PT ;  /* 0x000000e9e6ea7212 */ /* 0x040fe200078efcff */
[----:B------:R-:W-:Y:S01]  /*0a20*/  @!UP4 UIADD3 UR5, UR5, -UR14, URZ ;  /* 0x8000000e0505c290 */ /* 0x000fe2000fffe03f */
[----:B------:R-:W-:Y:S01]  /*0a30*/  LOP3.LUT R232, R229, R232, RZ, 0xfc, !PT ;  /* 0x000000e8e5e87212 */ /* 0x000fe200078efcff */
[----:B------:R-:W-:Y:S01]  /*0a40*/  USEL UR7, UR4, UR7, !UP1 ;  /* 0x0000000704077287 */ /* 0x000fe2000c800000 */
[----:B------:R-:W-:Y:S01]  /*0a50*/  LOP3.LUT R230, R230, R229, RZ, 0xfc, !PT ;  /* 0x000000e5e6e67212 */ /* 0x000fe200078efcff */
[----:B------:R-:W-:Y:S01]  /*0a60*/  @!UP0 UIADD3 UR5, -UR5, URZ, URZ ;  /* 0x0000003f05058290 */ /* 0x000fe2000fffe13f */
[C---:B------:R-:W-:Y:S01]  /*0a70*/  LOP3.LUT R237, R6.reuse, R237, RZ, 0xfc, !PT ;  /* 0x000000ed06ed7212 */ /* 0x040fe200078efcff */
[----:B------:R-:W-:Y:S01]  /*0a80*/  USHF.L.U32 UR11, UR7, 0x8, URZ ;  /* 0x00000008070b7899 */ /* 0x000fe2000800063f */
[C---:B------:R-:W-:Y:S01]  /*0a90*/  LOP3.LUT R233, R6.reuse, R233, RZ, 0xfc, !PT ;  /* 0x000000e906e97212 */ /* 0x040fe200078efcff */
[----:B------:R-:W-:Y:S01]  /*0aa0*/  USEL UR4, UR4, UR5, !UP1 ;  /* 0x0000000504047287 */ /* 0x000fe2000c800000 */
[----:B------:R-:W-:Y:S01]  /*0ab0*/  LOP3.LUT R229, R6, R229, RZ, 0xfc, !PT ;  /* 0x000000e506e57212 */ /* 0x000fe200078efcff */
[----:B------:R-:W-:Y:S01]  /*0ac0*/  IMAD.MOV.U32 R6, RZ, RZ, RZ ;  /* 0x000000ffff067224 */ /* 0x000fe200078e00ff */
[----:B------:R-:W-:Y:S01]  /*0ad0*/  ULDC.64 UR14, c[0x0][0x118] ;  /* 0x00004600000e7ab9 */ /* 0x000fe20000000a00 */
[----:B------:R-:W-:Y:S01]  /*0ae0*/  LOP3.LUT R0, R2, UR11, RZ, 0xfc, !PT ;  /* 0x0000000b02007c12 */ /* 0x000fe2000f8efcff */
[----:B------:R-:W-:Y:S01]  /*0af0*/  ULEA UR4, UR8, UR4, 0x3 ;  /* 0x0000000408047291 */ /* 0x000fe2000f8e183f */
[----:B------:R-:W-:Y:S01]  /*0b00*/  IMAD.U32 R3, RZ, RZ, UR11 ;  /* 0x0000000bff037e24 */ /* 0x000fe2000f8e00ff */
[----:B------:R-:W-:Y:S01]  /*0b10*/  LOP3.LUT R35, R35, 0x10, R228, 0xf8, !PT ;  /* 0x0000001023237812 */ /* 0x000fe200078ef8e4 */
[----:B------:R-:W-:Y:S01]  /*0b20*/  IMAD.U32 R5, RZ, RZ, UR11 ;  /* 0x0000000bff057e24 */ /* 0x000fe2000f8e00ff */
[----:B------:R-:W-:Y:S01]  /*0b30*/  USHF.L.U32 UR10, UR4, 0x7, URZ ;  /* 0x00000007040a7899 */ /* 0x000fe2000800063f */
[----:B------:R-:W-:Y:S01]  /*0b40*/  IMAD.HI R4, R0, 0x2aaaaaab, RZ ;  /* 0x2aaaaaab00047827 */ /* 0x000fe200078e02ff */
[--C-:B------:R-:W-:Y:S01]  /*0b50*/  LOP3.LUT R10, R3, 0x20, R2.reuse, 0xfe, !PT ;  /* 0x00000020030a7812 */ /* 0x100fe200078efe02 */
[----:B------:R-:W-:Y:S01]  /*0b60*/  UMOV UR8, 0x1 ;  /* 0x0000000100087882 */ /* 0x000fe20000000000 */
[----:B------:R-:W-:Y:S01]  /*0b70*/  LOP3.LUT R12, R5, 0x60, R2, 0xfe, !PT ;  /* 0x00000060050c7812 */ /* 0x000fe200078efe02 */
[----:B------:R-:W-:Y:S01]  /*0b80*/  IMAD.U32 R7, RZ, RZ, UR11 ;  /* 0x0000000bff077e24 */ /* 0x000fe2000f8e00ff */
[----:B------:R-:W-:Y:S01]  /*0b90*/  SHF.R.U32.HI R17, RZ, 0x1f, R4 ;  /* 0x0000001fff117819 */ /* 0x000fe20000011604 */
[----:B------:R-:W-:Y:S01]  /*0ba0*/  IMAD.U32 R9, RZ, RZ, UR11 ;  /* 0x0000000bff097e24 */ /* 0x000fe2000f8e00ff */
[----:B------:R-:W-:Y:S01]  /*0bb0*/  LOP3.LUT R3, R2, UR10, RZ, 0xfc, !PT ;  /* 0x0000000a02037c12 */ /* 0x000fe2000f8efcff */
[----:B------:R-:W-:Y:S01]  /*0bc0*/  IMAD.U32 R11, RZ, RZ, UR11 ;  /* 0x0000000bff0b7e24 */ /* 0x000fe2000f8e00ff */
[--C-:B------:R-:W-:Y:S01]  /*0bd0*/  LOP3.LUT R14, R7, 0xa0, R2.reuse, 0xfe, !PT ;  /* 0x000000a0070e7812 */ /* 0x100fe200078efe02 */
[----:B------:R-:W-:Y:S01]  /*0be0*/  IMAD.U32 R13, RZ, RZ, UR11 ;  /* 0x0000000bff0d7e24 */ /* 0x000fe2000f8e00ff */
[--C-:B------:R-:W-:Y:S01]  /*0bf0*/  LOP3.LUT R16, R9, 0xe0, R2.reuse, 0xfe, !PT ;  /* 0x000000e009107812 */ /* 0x100fe200078efe02 */
[----:B------:R-:W-:Y:S01]  /*0c00*/  IMAD.U32 R15, RZ, RZ, UR11 ;  /* 0x0000000bff0f7e24 */ /* 0x000fe2000f8e00ff */
[----:B------:R-:W-:Y:S01]  /*0c10*/  LEA.HI R17, R4, R17, RZ, 0x15 ;  /* 0x0000001104117211 */ /* 0x000fe200078fa8ff */
[----:B------:R-:W-:Y:S01]  /*0c20*/  IMAD.U32 R5, RZ, RZ, UR10 ;  /* 0x0000000aff057e24 */ /* 0x000fe2000f8e00ff */
[--C-:B------:R-:W-:Y:S01]  /*0c30*/  LOP3.LUT R11, R11, 0x40, R2.reuse, 0xfe, !PT ;  /* 0x000000400b0b7812 */ /* 0x100fe200078efe02 */
[----:B------:R-:W-:Y:S01]  /*0c40*/  IMAD.U32 R7, RZ, RZ, UR10 ;  /* 0x0000000aff077e24 */ /* 0x000fe2000f8e00ff */
[--C-:B------:R-:W-:Y:S01]  /*0c50*/  LOP3.LUT R13, R13, 0x80, R2.reuse, 0xfe, !PT ;  /* 0x000000800d0d7812 */ /* 0x100fe200078efe02 */
[----:B------:R-:W-:Y:S01]  /*0c60*/  IMAD.U32 R9, RZ, RZ, UR10 ;  /* 0x0000000aff097e24 */ /* 0x000fe2000f8e00ff */
[--C-:B------:R-:W-:Y:S01]  /*0c70*/  LOP3.LUT R15, R15, 0xc0, R2.reuse, 0xfe, !PT ;  /* 0x000000c00f0f7812 */ /* 0x100fe200078efe02 */
[----:B------:R-:W-:Y:S01]  /*0c80*/  IMAD.HI R18, R10, 0x2aaaaaab, RZ ;  /* 0x2aaaaaab0a127827 */ /* 0x000fe200078e02ff */
[--C-:B------:R-:W-:Y:S01]  /*0c90*/  LOP3.LUT R5, R5, 0x20, R2.reuse, 0xfe, !PT ;  /* 0x0000002005057812 */ /* 0x100fe200078efe02 */
[----:B------:R-:W-:Y:S01]  /*0ca0*/  UMOV UR9, 0xffffffff ;  /* 0xffffffff00097882 */ /* 0x000fe20000000000 */
[----:B------:R-:W-:Y:S01]  /*0cb0*/  LOP3.LUT R7, R7, 0x40, R2, 0xfe, !PT ;  /* 0x0000004007077812 */ /* 0x000fe200078efe02 */
[----:B------:R-:W-:Y:S01]  /*0cc0*/  IMAD R0, R17, -0x3000, R0 ;  /* 0xffffd00011007824 */ /* 0x000fe200078e0200 */
[----:B------:R-:W-:Y:S01]  /*0cd0*/  LOP3.LUT R9, R9, 0x60, R2, 0xfe, !PT ;  /* 0x0000006009097812 */ /* 0x000fe200078efe02 */
[----:B------:R-:W-:Y:S01]  /*0ce0*/  IMAD.HI R22, R12, 0x2aaaaaab, RZ ;  /* 0x2aaaaaab0c167827 */ /* 0x000fe200078e02ff */
[----:B------:R-:W-:Y:S01]  /*0cf0*/  SHF.R.U32.HI R17, RZ, 0x1f, R18 ;  /* 0x0000001fff117819 */ /* 0x000fe20000011612 */
[----:B------:R-:W-:Y:S01]  /*0d00*/  UMOV UR7, URZ ;  /* 0x0000003f00077c82 */ /* 0x000fe20008000000 */
[----:B------:R-:W-:Y:S01]  /*0d10*/  LOP3.LUT R226, R227, R246, RZ, 0xfc, !PT ;  /* 0x000000f6e3e27212 */ /* 0x000fe200078efcff */
[----:B------:R-:W-:Y:S01]  /*0d20*/  IMAD.MOV.U32 R2, RZ, RZ, RZ ;  /* 0x000000ffff027224 */ /* 0x000fe200078e00ff */
[----:B------:R-:W-:Y:S01]  /*0d30*/  LEA.HI R21, R18, R17, RZ, 0x15 ;  /* 0x0000001112157211 */ /* 0x000fe200078fa8ff */
[----:B------:R-:W-:Y:S01]  /*0d40*/  IMAD.HI R19, R11, 0x2aaaaaab, RZ ;  /* 0x2aaaaaab0b137827 */ /* 0x000fe200078e02ff */
[----:B------:R-:W-:Y:S01]  /*0d50*/  SHF.R.U32.HI R17, RZ, 0x1f, R22 ;  /* 0x0000001fff117819 */ /* 0x000fe20000011616 */
[----:B------:R-:W-:-:S02]  /*0d60*/  UMOV UR4, URZ ;  /* 0x0000003f00047c82 */ /* 0x000fc40008000000 */
[----:B------:R-:W-:Y:S01]  /*0d70*/  IMAD.HI R2, R3, -0x6e5d4c3b, R2 ;  /* 0x91a2b3c503027827 */ /* 0x000fe200078e0202 */
[----:B------:R-:W-:Y:S01]  /*0d80*/  SHF.R.U32.HI R20, RZ, 0x1f, R19 ;  /* 0x0000001fff147819 */ /* 0x000fe20000011613 */
[----:B------:R-:W-:Y:S01]  /*0d90*/  UMOV UR5, URZ ;  /* 0x0000003f00057c82 */ /* 0x000fe20008000000 */
[----:B------:R-:W-:Y:S01]  /*0da0*/  LEA.HI R23, R22, R17, RZ, 0x15 ;  /* 0x0000001116177211 */ /* 0x000fe200078fa8ff */
[----:B------:R-:W-:Y:S01]  /*0db0*/  IMAD.HI R24, R13, 0x2aaaaaab, RZ ;  /* 0x2aaaaaab0d187827 */ /* 0x000fe200078e02ff */
[----:B------:R-:W-:Y:S02]  /*0dc0*/  SHF.R.U32.HI R17, RZ, 0x1f, R2 ;  /* 0x0000001fff117819 */ /* 0x000fe40000011602 */
[----:B------:R-:W-:Y:S01]  /*0dd0*/  LEA.HI R20, R19, R20, RZ, 0x15 ;  /* 0x0000001413147211 */ /* 0x000fe200078fa8ff */
[----:B------:R-:W-:Y:S01]  /*0de0*/  IMAD.HI R18, R14, 0x2aaaaaab, RZ ;  /* 0x2aaaaaab0e127827 */ /* 0x000fe200078e02ff */
[----:B------:R-:W-:Y:S02]  /*0df0*/  SHF.R.U32.HI R19, RZ, 0x1f, R24 ;  /* 0x0000001fff137819 */ /* 0x000fe40000011618 */
[----:B------:R-:W-:Y:S01]  /*0e00*/  LEA.HI.SX32 R17, R2, R17, 0x15 ;  /* 0x0000001102117211 */ /* 0x000fe200078faaff */
[----:B------:R-:W-:Y:S01]  /*0e10*/  IMAD.MOV.U32 R4, RZ, RZ, RZ ;  /* 0x000000ffff047224 */ /* 0x000fe200078e00ff */
[----:B------:R-:W-:Y:S01]  /*0e20*/  LEA.HI R24, R24, R19, RZ, 0x15 ;  /* 0x0000001318187211 */ /* 0x000fe200078fa8ff */
[----:B------:R-:W-:Y:S01]  /*0e30*/  IMAD.HI R8, R9, -0x6e5d4c3b, R8 ;  /* 0x91a2b3c509087827 */ /* 0x000fe200078e0208 */
[----:B------:R-:W-:-:S03]  /*0e40*/  SHF.R.U32.HI R19, RZ, 0x1f, R18 ;  /* 0x0000001fff137819 */ /* 0x000fc60000011612 */
[----:B------:R-:W-:Y:S01]  /*0e50*/  IMAD.HI R4, R5, -0x6e5d4c3b, R4 ;  /* 0x91a2b3c505047827 */ /* 0x000fe200078e0204 */
[----:B------:R-:W-:-:S03]  /*0e60*/  LEA.HI R25, R18, R19, RZ, 0x15 ;  /* 0x0000001312197211 */ /* 0x000fc600078fa8ff */
[----:B------:R-:W-:Y:S01]  /*0e70*/  IMAD R17, R17, -0xe10, R3 ;  /* 0xfffff1f011117824 */ /* 0x000fe200078e0203 */
[----:B------:R-:W-:Y:S01]  /*0e80*/  SHF.R.U32.HI R3, RZ, 0x1f, R8 ;  /* 0x0000001fff037819 */ /* 0x000fe20000011608 */
[----:B------:R-:W-:Y:S01]  /*0e90*/  IMAD.HI R6, R7, -0x6e5d4c3b, R6 ;  /* 0x91a2b3c507067827 */ /* 0x000fe200078e0206 */
[----:B------:R-:W-:Y:S02]  /*0ea0*/  SHF.R.U32.HI R19, RZ, 0x1f, R4 ;  /* 0x0000001fff137819 */ /* 0x000fe40000011604 */
[----:B------:R-:W-:Y:S01]  /*0eb0*/  LEA.HI.SX32 R3, R8, R3, 0x15 ;  /* 0x0000000308037211 */ /* 0x000fe200078faaff */
[----:B------:R-:W-:Y:S01]  /*0ec0*/  IMAD R2, R20, -0x3000, R11 ;  /* 0xffffd00014027824 */ /* 0x000fe200078e020b */
[----:B------:R-:W-:Y:S01]  /*0ed0*/  LEA.HI.SX32 R19, R4, R19, 0x15 ;  /* 0x0000001304137211 */ /* 0x000fe200078faaff */
[----:B------:R-:W-:Y:S01]  /*0ee0*/  IMAD.HI R28, R16, 0x2aaaaaab, RZ ;  /* 0x2aaaaaab101c7827 */ /* 0x000fe200078e02ff */
[----:B------:R-:W-:-:S03]  /*0ef0*/  SHF.R.U32.HI R11, RZ, 0x1f, R6 ;  /* 0x0000001fff0b7819 */ /* 0x000fc60000011606 */
[----:B------:R-:W-:Y:S01]  /*0f00*/  IMAD R3, R3, -0xe10, R9 ;  /* 0xfffff1f003037824 */ /* 0x000fe200078e0209 */
[----:B------:R-:W-:Y:S01]  /*0f10*/  LEA.HI.SX32 R11, R6, R11, 0x15 ;  /* 0x0000000b060b7211 */ /* 0x000fe200078faaff */
[----:B------:R-:W-:Y:S01]  /*0f20*/  IMAD R19, R19, -0xe10, R5 ;  /* 0xfffff1f013137824 */ /* 0x000fe200078e0205 */
[----:B------:R-:W-:Y:S01]  /*0f30*/  SHF.R.U32.HI R29, RZ, 0x1f, R28 ;  /* 0x0000001fff1d7819 */ /* 0x000fe2000001161c */
[----:B------:R-:W-:Y:S02]  /*0f40*/  IMAD R5, R17, 0xc00, RZ ;  /* 0x00000c0011057824 */ /* 0x000fe400078e02ff */
[----:B------:R-:W-:Y:S01]  /*0f50*/  IMAD R9, R3, 0xc00, RZ ;  /* 0x00000c0003097824 */ /* 0x000fe200078e02ff */
[----:B------:R-:W-:Y:S01]  /*0f60*/  LEA.HI R29, R28, R29, RZ, 0x15 ;  /* 0x0000001d1c1d7211 */ /* 0x000fe200078fa8ff */
[----:B------:R-:W-:Y:S01]  /*0f70*/  IMAD.HI R26, R15, 0x2aaaaaab, RZ ;  /* 0x2aaaaaab0f1a7827 */ /* 0x000fe200078e02ff */
[----:B------:R-:W-:-:S03]  /*0f80*/  LOP3.LUT R4, R5, 0x70, R30, 0xf8, !PT ;  /* 0x0000007005047812 */ /* 0x000fc600078ef81e */
[----:B------:R-:W-:Y:S01]  /*0f90*/  IMAD R11, R11, -0xe10, R7 ;  /* 0xfffff1f00b0b7824 */ /* 0x000fe200078e0207 */
[----:B------:R-:W-:Y:S01]  /*0fa0*/  SHF.R.U32.HI R27, RZ, 0x1f, R26 ;  /* 0x0000001fff1b7819 */ /* 0x000fe2000001161a */
[----:B------:R-:W-:Y:S01]  /*0fb0*/  IMAD R31, R0, 0xc00, RZ ;  /* 0x00000c00001f7824 */ /* 0x000fe200078e02ff */
[----:B------:R-:W-:Y:S01]  /*0fc0*/  LOP3.LUT R0, R9, 0x70, R30, 0xf8, !PT ;  /* 0x0000007009007812 */ /* 0x000fe200078ef81e */
[----:B------:R-:W-:Y:S01]  /*0fd0*/  IMAD R10, R21, -0x3000, R10 ;  /* 0xffffd000150a7824 */ /* 0x000fe200078e020a */
[----:B------:R-:W-:Y:S01]  /*0fe0*/  IADD3 R20, P3, R4, c[0x0][0x160], RZ ;  /* 0x0000580004147a10 */ /* 0x000fe20007f7e0ff */
[----:B------:R-:W-:Y:S01]  /*0ff0*/  IMAD R7, R19, 0xc00, RZ ;  /* 0x00000c0013077824 */ /* 0x000fe200078e02ff */
[----:B------:R-:W-:Y:S01]  /*1000*/  LOP3.LUT R3, R31, 0x70, R30, 0xf8, !PT ;  /* 0x000000701f037812 */ /* 0x000fe200078ef81e */
[----:B------:R-:W-:Y:S01]  /*1010*/  IMAD R11, R11, 0xc00, RZ ;  /* 0x00000c000b0b7824 */ /* 0x000fe200078e02ff */
[----:B------:R-:W-:Y:S01]  /*1020*/  IADD3 R18, P5, R0, c[0x0][0x160], RZ ;  /* 0x0000580000127a10 */ /* 0x000fe20007fbe0ff */
[----:B------:R-:W-:Y:S01]  /*1030*/  IMAD R23, R23, -0x3000, R12 ;  /* 0xffffd00017177824 */ /* 0x000fe200078e020c */
[----:B------:R-:W-:Y:S01]  /*1040*/  LEA.HI R26, R26, R27, RZ, 0x15 ;  /* 0x0000001b1a1a7211 */ /* 0x000fe200078fa8ff */
[----:B------:R-:W-:Y:S01]  /*1050*/  IMAD R39, R2, 0xc00, RZ ;  /* 0x00000c0002277824 */ /* 0x000fe200078e02ff */
[--C-:B------:R-:W-:Y:S01]  /*1060*/  LOP3.LUT R6, R7, 0x70, R30.reuse, 0xf8, !PT ;  /* 0x0000007007067812 */ /* 0x100fe200078ef81e */
[----:B------:R-:W-:Y:S01]  /*1070*/  IMAD R37, R10, 0xc00, RZ ;  /* 0x00000c000a257824 */ /* 0x000fe200078e02ff */
[----:B------:R-:W-:Y:S01]  /*1080*/  LOP3.LUT R8, R11, 0x70, R30, 0xf8, !PT ;  /* 0x000000700b087812 */ /* 0x000fe200078ef81e */
[----:B------:R-:W-:Y:S01]  /*1090*/  IMAD R41, R23, 0xc00, RZ ;  /* 0x00000c0017297824 */ /* 0x000fe200078e02ff */
[----:B------:R-:W-:Y:S01]  /*10a0*/  LEA.HI.X.SX32 R21, R4, c[0x0][0x164], 0x1, P3 ;  /* 0x0000590004157a11 */ /* 0x000fe200018f0eff */
[----:B------:R-:W-:Y:S01]  /*10b0*/  IMAD R13, R24, -0x3000, R13 ;  /* 0xffffd000180d7824 */ /* 0x000fe200078e020d */
[----:B------:R-:W-:Y:S01]  /*10c0*/  IADD3 R206, P1, R3, c[0x0][0x168], RZ ;  /* 0x00005a0003ce7a10 */ /* 0x000fe20007f3e0ff */
[----:B------:R-:W-:Y:S01]  /*10d0*/  IMAD R14, R25, -0x3000, R14 ;  /* 0xffffd000190e7824 */ /* 0x000fe200078e020e */
[----:B------:R-:W-:Y:S01]  /*10e0*/  LEA.HI.X.SX32 R19, R0, c[0x0][0x164], 0x1, P5 ;  /* 0x0000590000137a11 */ /* 0x000fe200028f0eff */
[----:B------:R-:W-:Y:S01]  /*10f0*/  IMAD R29, R29, -0x3000, R16 ;  /* 0xffffd0001d1d7824 */ /* 0x000fe200078e0210 */
[--C-:B------:R-:W-:Y:S01]  /*1100*/  LOP3.LUT R0, R39, 0x70, R30.reuse, 0xf8, !PT ;  /* 0x0000007027007812 */ /* 0x100fe200078ef81e */
[----:B------:R-:W-:Y:S01]  /*1110*/  IMAD R15, R26, -0x3000, R15 ;  /* 0xffffd0001a0f7824 */ /* 0x000fe200078e020f */
[----:B------:R-:W-:Y:S01]  /*1120*/  IADD3 R200, P2, R6, c[0x0][0x160], RZ ;  /* 0x0000580006c87a10 */ /* 0x000fe20007f5e0ff */
[----:B------:R1:W-:Y:S01]  /*1130*/  LDGSTS.E.BYPASS.128 [R245+0x10000], [R20.64] ;  /* 0x1000000014f57fae */ /* 0x0003e2000b901c4e */
[--C-:B------:R-:W-:Y:S01]  /*1140*/  LOP3.LUT R2, R37, 0x70, R30.reuse, 0xf8, !PT ;  /* 0x0000007025027812 */ /* 0x100fe200078ef81e */
[----:B------:R-:W-:Y:S01]  /*1150*/  IMAD R13, R13, 0xc00, RZ ;  /* 0x00000c000d0d7824 */ /* 0x000fe200078e02ff */
[----:B------:R-:W-:Y:S01]  /*1160*/  IADD3 R16, P6, R8, c[0x0][0x160], RZ ;  /* 0x0000580008107a10 */ /* 0x000fe20007fde0ff */
[----:B------:R-:W-:Y:S01]  /*1170*/  IMAD R15, R15, 0xc00, RZ ;  /* 0x00000c000f0f7824 */ /* 0x000fe200078e02ff */
[----:B------:R-:W-:Y:S01]  /*1180*/  LEA.HI.X.SX32 R207, R3, c[0x0][0x16c], 0x1, P1 ;  /* 0x00005b0003cf7a11 */ /* 0x000fe200008f0eff */
[----:B------:R-:W-:Y:S01]  /*1190*/  IMAD R89, R29, 0xc00, RZ ;  /* 0x00000c001d597824 */ /* 0x000fe200078e02ff */
[----:B------:R-:W-:Y:S01]  /*11a0*/  LOP3.LUT R3, R41, 0x70, R30, 0xf8, !PT ;  /* 0x0000007029037812 */ /* 0x000fe200078ef81e */
[----:B------:R-:W-:Y:S01]  /*11b0*/  IMAD.SHL.U32 R35, R35, 0x80, RZ ;  /* 0x0000008023237824 */ /* 0x000fe200078e00ff */
[----:B------:R-:W-:-:S02]  /*11c0*/  IADD3 R24, P4, R0, c[0x0][0x168], RZ ;  /* 0x00005a0000187a10 */ /* 0x000fc40007f9e0ff */
[----:B------:R-:W-:Y:S02]  /*11d0*/  LEA.HI.X.SX32 R201, R6, c[0x0][0x164], 0x1, P2 ;  /* 0x0000590006c97a11 */ /* 0x000fe400010f0eff */
[----:B-1----:R-:W-:Y:S01]  /*11e0*/  LEA.HI.X.SX32 R21, R5, c[0x0][0x164], 0x1, P3 ;  /* 0x0000590005157a11 */ /* 0x002fe200018f0eff */
[----:B------:R-:W-:Y:S01]  /*11f0*/  IMAD R5, R14, 0xc00, RZ ;  /* 0x00000c000e057824 */ /* 0x000fe200078e02ff */
[----:B------:R-:W-:Y:S01]  /*1200*/  IADD3 R22, P0, R2, c[0x0][0x168], RZ ;  /* 0x00005a0002167a10 */ /* 0x000fe20007f1e0ff */
[----:B------:R1:W-:Y:S01]  /*1210*/  LDGSTS.E.BYPASS.128 [R245+0x11000], [R200.64] ;  /* 0x11000000c8f57fae */ /* 0x0003e2000b901c4e */
[----:B------:R-:W-:Y:S02]  /*1220*/  LEA.HI.X.SX32 R17, R8, c[0x0][0x164], 0x1, P6 ;  /* 0x0000590008117a11 */ /* 0x000fe400030f0eff */
[----:B------:R-:W-:Y:S02]  /*1230*/  IADD3 R26, P3, R3, c[0x0][0x168], RZ ;  /* 0x00005a00031a7a10 */ /* 0x000fe40007f7e0ff */
[----:B------:R-:W-:Y:S01]  /*1240*/  LEA.HI.X.SX32 R25, R0, c[0x0][0x16c], 0x1, P4 ;  /* 0x00005b0000197a11 */ /* 0x000fe200020f0eff */
[----:B------:R2:W-:Y:S01]  /*1250*/  LDGSTS.E.BYPASS.128 [R245+0x12000], [R16.64] ;  /* 0x1200000010f57fae */ /* 0x0005e2000b901c4e */
[----:B------:R-:W-:-:S02]  /*1260*/  LEA.HI.X.SX32 R23, R2, c[0x0][0x16c], 0x1, P0 ;  /* 0x00005b0002177a11 */ /* 0x000fc400000f0eff */
[--C-:B------:R-:W-:Y:S01]  /*1270*/  LOP3.LUT R0, R13, 0x70, R30.reuse, 0xf8, !PT ;  /* 0x000000700d007812 */ /* 0x100fe200078ef81e */
[----:B------:R3:W-:Y:S01]  /*1280*/  LDGSTS.E.BYPASS.128 [R245+0x13000], [R18.64] ;  /* 0x1300000012f57fae */ /* 0x0007e2000b901c4e */
[--C-:B------:R-:W-:Y:S02]  /*1290*/  LOP3.LUT R2, R5, 0x70, R30.reuse, 0xf8, !PT ;  /* 0x0000007005027812 */ /* 0x100fe400078ef81e */
[----:B------:R-:W-:Y:S01]  /*12a0*/  LEA.HI.X.SX32 R27, R3, c[0x0][0x16c], 0x1, P3 ;  /* 0x00005b00031b7a11 */ /* 0x000fe200018f0eff */
[----:B------:R-:W0:Y:S01]  /*12b0*/  LDGDEPBAR ;  /* 0x00000000000079af */ /* 0x000e220000000000 */
[--C-:B------:R-:W-:Y:S02]  /*12c0*/  LOP3.LUT R4, R15, 0x70, R30.reuse, 0xf8, !PT ;  /* 0x000000700f047812 */ /* 0x100fe400078ef81e */
[----:B------:R-:W-:Y:S01]  /*12d0*/  LOP3.LUT R6, R89, 0x70, R30, 0xf8, !PT ;  /* 0x0000007059067812 */ /* 0x000fe200078ef81e */
[----:B------:R4:W-:Y:S01]  /*12e0*/  LDGSTS.E.BYPASS.128 [R245], [R206.64] ;  /* 0x00000000cef57fae */ /* 0x0009e2000b901c4e */
[----:B------:R-:W-:-:S02]  /*12f0*/  LEA.HI.X.SX32 R3, R7, c[0x0][0x164], 0x1, P2 ;  /* 0x0000590007037a11 */ /* 0x000fc400010f0eff */
[----:B------:R-:W-:Y:S01]  /*1300*/  IADD3 R28, P2, R0, c[0x0][0x168], RZ ;  /* 0x00005a00001c7a10 */ /* 0x000fe20007f5e0ff */
[----:B------:R1:W-:Y:S01]  /*1310*/  LDGSTS.E.BYPASS.128 [R245+0x1000], [R22.64] ;  /* 0x0100000016f57fae */ /* 0x0003e2000b901c4e */
[----:B--2---:R-:W-:Y:S02]  /*1320*/  LEA.HI.X.SX32 R17, R11, c[0x0][0x164], 0x1, P6 ;  /* 0x000059000b117a11 */ /* 0x004fe400030f0eff */
[----:B------:R-:W-:Y:S01]  /*1330*/  IADD3 R30, P6, R2, c[0x0][0x168], RZ ;  /* 0x00005a00021e7a10 */ /* 0x000fe20007fde0ff */
[----:B------:R2:W-:Y:S01]  /*1340*/  LDGSTS.E.BYPASS.128 [R245+0x2000], [R24.64] ;  /* 0x0200000018f57fae */ /* 0x0005e2000b901c4e */
[----:B---3--:R-:W-:Y:S01]  /*1350*/  LEA.HI.X.SX32 R19, R9, c[0x0][0x164], 0x1, P5 ;  /* 0x0000590009137a11 */ /* 0x008fe200028f0eff */
[----:B------:R-:W-:Y:S01]  /*1360*/  CS2R R10, SRZ ;  /* 0x00000000000a7805 */ /* 0x000fe2000001ff00 */
[----:B------:R-:W-:Y:S01]  /*1370*/  IADD3 R32, P5, R4, c[0x0][0x168], RZ ;  /* 0x00005a0004207a10 */ /* 0x000fe20007fbe0ff */
[----:B------:R3:W-:Y:S01]  /*1380*/  LDGSTS.E.BYPASS.128 [R245+0x3000], [R26.64] ;  /* 0x030000001af57fae */ /* 0x0007e2000b901c4e */
[----:B----4-:R-:W-:Y:S01]  /*1390*/  LEA.HI.X.SX32 R207, R31, c[0x0][0x16c], 0x1, P1 ;  /* 0x00005b001fcf7a11 */ /* 0x010fe200008f0eff */
[----:B------:R-:W-:Y:S01]  /*13a0*/  CS2R R8, SRZ ;  /* 0x0000000000087805 */ /* 0x000fe2000001ff00 */
[----:B------:R-:W-:-:S02]  /*13b0*/  IADD3 R220, P1, R6, c[0x0][0x168], RZ ;  /* 0x00005a0006dc7a10 */ /* 0x000fc40007f3e0ff */
[----:B------:R-:W-:Y:S02]  /*13c0*/  LEA.HI.X.SX32 R29, R0, c[0x0][0x16c], 0x1, P2 ;  /* 0x00005b00001d7a11 */ /* 0x000fe400010f0eff */
[----:B------:R-:W-:Y:S01]  /*13d0*/  LEA.HI.X.SX32 R31, R2, c[0x0][0x16c], 0x1, P6 ;  /* 0x00005b00021f7a11 */ /* 0x000fe200030f0eff */
[----:B------:R-:W-:Y:S01]  /*13e0*/  IMAD.MOV.U32 R2, RZ, RZ, R200 ;  /* 0x000000ffff027224 */ /* 0x000fe200078e00c8 */
[----:B------:R-:W-:Y:S01]  /*13f0*/  LEA.HI.X.SX32 R33, R4, c[0x0][0x16c], 0x1, P5 ;  /* 0x00005b0004217a11 */ /* 0x000fe200028f0eff */
[----:B------:R4:W-:Y:S01]  /*1400*/  LDGSTS.E.BYPASS.128 [R245+0x4000], [R28.64] ;  /* 0x040000001cf57fae */ /* 0x0009e2000b901c4e */
[----:B------:R-:W-:Y:S01]  /*1410*/  LEA.HI.X.SX32 R221, R6, c[0x0][0x16c], 0x1, P1 ;  /* 0x00005b0006dd7a11 */ /* 0x000fe200008f0eff */
[----:B------:R-:W-:Y:S01]  /*1420*/  IMAD.MOV.U32 R88, RZ, RZ, R220 ;  /* 0x000000ffff587224 */ /* 0x000fe200078e00dc */
[----:B-1----:R-:W-:Y:S01]  /*1430*/  LEA.HI.X.SX32 R23, R37, c[0x0][0x16c], 0x1, P0 ;  /* 0x00005b0025177a11 */ /* 0x002fe200000f0eff */
[----:B------:R1:W-:Y:S01]  /*1440*/  LDGSTS.E.BYPASS.128 [R245+0x5000], [R30.64] ;  /* 0x050000001ef57fae */ /* 0x0003e2000b901c4e */
[----:B--2---:R-:W-:Y:S01]  /*1450*/  LEA.HI.X.SX32 R25, R39, c[0x0][0x16c], 0x1, P4 ;  /* 0x00005b0027197a11 */ /* 0x004fe200020f0eff */
[----:B------:R-:W-:Y:S01]  /*1460*/  CS2R R36, SRZ ;  /* 0x0000000000247805 */ /* 0x000fe2000001ff00 */
[----:B---3--:R-:W-:Y:S01]  /*1470*/  LEA.HI.X.SX32 R27, R41, c[0x0][0x16c], 0x1, P3 ;  /* 0x00005b00291b7a11 */ /* 0x008fe200018f0eff */
[----:B------:R2:W-:Y:S01]  /*1480*/  LDGSTS.E.BYPASS.128 [R245+0x6000], [R32.64] ;  /* 0x0600000020f57fae */ /* 0x0005e2000b901c4e */
[----:B------:R-:W-:Y:S01]  /*1490*/  LEA.HI.X.SX32 R89, R89, c[0x0][0x16c], 0x1, P1 ;  /* 0x00005b0059597a11 */ /* 0x000fe200008f0eff */
[----:B------:R-:W-:Y:S01]  /*14a0*/  CS2R R38, SRZ ;  /* 0x0000000000267805 */ /* 0x000fe2000001ff00 */
[----:B------:R-:W-:Y:S01]  /*14b0*/  IADD3 R218, P1, R32, 0x100, RZ ;  /* 0x0000010020da7810 */ /* 0x000fe20007f3e0ff */
[----:B------:R3:W-:Y:S01]  /*14c0*/  LDGSTS.E.BYPASS.128 [R245+0x7000], [R220.64] ;  /* 0x07000000dcf57fae */ /* 0x0007e2000b901c4e */
[----:B----4-:R-:W-:Y:S01]  /*14d0*/  LEA.HI.X.SX32 R29, R13, c[0x0][0x16c], 0x1, P2 ;  /* 0x00005b000d1d7a11 */ /* 0x010fe200010f0eff */
[----:B------:R-:W-:Y:S01]  /*14e0*/  CS2R R40, SRZ ;  /* 0x0000000000287805 */ /* 0x000fe2000001ff00 */
[----:B------:R-:W-:Y:S01]  /*14f0*/  IADD3 R216, P2, R30, 0x100, RZ ;  /* 0x000001001ed87810 */ /* 0x000fe20007f5e0ff */
[----:B------:R-:W0:Y:S01]  /*1500*/  LDGDEPBAR ;  /* 0x00000000000079af */ /* 0x000e220000000000 */
[----:B-1----:R-:W-:Y:S01]  /*1510*/  LEA.HI.X.SX32 R31, R5, c[0x0][0x16c], 0x1, P6 ;  /* 0x00005b00051f7a11 */ /* 0x002fe200030f0eff */
[----:B------:R-:W-:Y:S01]  /*1520*/  CS2R R6, SRZ ;  /* 0x0000000000067805 */ /* 0x000fe2000001ff00 */
[----:B------:R-:W-:Y:S01]  /*1530*/  IADD3 R214, P3, R28, 0x100, RZ ;  /* 0x000001001cd67810 */ /* 0x000fe20007f7e0ff */
[----:B------:R-:W-:Y:S01]  /*1540*/  BAR.SYNC.DEFER_BLOCKING 0x0 ;  /* 0x0000000000007b1d */ /* 0x000fe20000010000 */
[----:B--2---:R-:W-:Y:S01]  /*1550*/  LEA.HI.X.SX32 R33, R15, c[0x0][0x16c], 0x1, P5 ;  /* 0x00005b000f217a11 */ /* 0x004fe200028f0eff */
[----:B------:R-:W-:Y:S01]  /*1560*/  IMAD.X R215, RZ, RZ, R31, P2 ;  /* 0x000000ffffd77224 */ /* 0x000fe200010e061f */
[----:B------:R-:W-:Y:S01]  /*1570*/  IADD3 R212, P4, R26, 0x100, RZ ;  /* 0x000001001ad47810 */ /* 0x000fe20007f9e0ff */
[----:B------:R-:W-:Y:S01]  /*1580*/  IMAD.X R213, RZ, RZ, R29, P3 ;  /* 0x000000ffffd57224 */ /* 0x000fe200018e061d */
[----:B---3--:R-:W-:Y:S01]  /*1590*/  IADD3 R220, P6, R220, 0x100, RZ ;  /* 0x00000100dcdc7810 */ /* 0x008fe20007fde0ff */
[----:B------:R-:W-:Y:S01]  /*15a0*/  IMAD.X R217, RZ, RZ, R33, P1 ;  /* 0x000000ffffd97224 */ /* 0x000fe200008e0621 */
[----:B------:R-:W-:Y:S01]  /*15b0*/  IADD3 R210, P5, R24, 0x100, RZ ;  /* 0x0000010018d27810 */ /* 0x000fe20007fbe0ff */
[----:B------:R-:W-:Y:S01]  /*15c0*/  CS2R R4, SRZ ;  /* 0x0000000000047805 */ /* 0x000fe2000001ff00 */
[----:B------:R-:W-:Y:S01]  /*15d0*/  IADD3 R202, P1, R16, 0x100, RZ ;  /* 0x0000010010ca7810 */ /* 0x000fe20007f3e0ff */
[----:B------:R-:W-:Y:S01]  /*15e0*/  IMAD.X R219, RZ, RZ, R89, P6 ;  /* 0x000000ffffdb7224 */ /* 0x000fe200030e0659 */
[----:B------:R-:W-:Y:S01]  /*15f0*/  IADD3 R208, P6, R22, 0x100, RZ ;  /* 0x0000010016d07810 */ /* 0x000fe20007fde0ff */
[----:B------:R-:W-:Y:S01]  /*1600*/  CS2R R12, SRZ ;  /* 0x00000000000c7805 */ /* 0x000fe2000001ff00 */
[----:B------:R-:W-:Y:S01]  /*1610*/  IADD3 R200, P2, R200, 0x100, RZ ;  /* 0x00000100c8c87810 */ /* 0x000fe20007f5e0ff */
[----:B------:R-:W-:Y:S01]  /*1620*/  CS2R R14, SRZ ;  /* 0x00000000000e7805 */ /* 0x000fe2000001ff00 */
[C---:B------:R-:W-:Y:S01]  /*1630*/  IADD3 R91, R35.reuse, 0x2000, RZ ;  /* 0x00002000235b7810 */ /* 0x040fe20007ffe0ff */
[----:B------:R-:W-:Y:S01]  /*1640*/  IMAD.X R211, RZ, RZ, R27, P4 ;  /* 0x000000ffffd37224 */ /* 0x000fe200020e061b */
[C---:B------:R-:W-:Y:S01]  /*1650*/  IADD3 R221, R35.reuse, 0x3000, RZ ;  /* 0x0000300023dd7810 */ /* 0x040fe20007ffe0ff */
[----:B------:R-:W-:Y:S01]  /*1660*/  IMAD.X R209, RZ, RZ, R25, P5 ;  /* 0x000000ffffd17224 */ /* 0x000fe200028e0619 */
[----:B------:R-:W-:Y:S01]  /*1670*/  IADD3 R224, R35, 0x1000, RZ ;  /* 0x0000100023e07810 */ /* 0x000fe20007ffe0ff */
[----:B------:R-:W-:Y:S01]  /*1680*/  IMAD.X R201, RZ, RZ, R17, P1 ;  /* 0x000000ffffc97224 */ /* 0x000fe200008e0611 */
[----:B------:R-:W-:-:S02]  /*1690*/  LOP3.LUT R222, R91, R246, RZ, 0xfc, !PT ;  /* 0x000000f65bde7212 */ /* 0x000fc400078efcff */
[-C--:B------:R-:W-:Y:S01]  /*16a0*/  LOP3.LUT R221, R221, R246.reuse, RZ, 0xfc, !PT ;  /* 0x000000f6dddd7212 */ /* 0x080fe200078efcff */
[----:B------:R-:W-:Y:S01]  /*16b0*/  @!PT LDS RZ, [RZ] ;  /* 0x00000000fffff984 */ /* 0x000fe20000000800 */
[----:B------:R-:W-:Y:S01]  /*16c0*/  @!PT LDS RZ, [RZ] ;  /* 0x00000000fffff984 */ /* 0x000fe20000000800 */
[----:B------:R-:W-:Y:S01]  /*16d0*/  @!PT LDS RZ, [RZ] ;  /* 0x00000000fffff984 */ /* 0x000fe20000000800 */
[----:B------:R1:W-:Y:S01]  /*16e0*/  LDGSTS.E.BYPASS.128 [R245+0x14000], [R20.64+0x80] ;  /* 0x1400008014f57fae */ /* 0x0003e2000b901c4e */
[----:B------:R-:W-:-:S03]  /*16f0*/  LOP3.LUT R223, R224, R246, RZ, 0xfc, !PT ;  /* 0x000000f6e0df7212 */ /* 0x000fc600078efcff */
[----:B------:R2:W-:Y:S04]  /*1700*/  LDGSTS.E.BYPASS.128 [R245+0x15000], [R2.64+0x80] ;  /* 0x1500008002f57fae */ /* 0x0005e8000b901c4e */
[----:B------:R1:W-:Y:S04]  /*1710*/  LDGSTS.E.BYPASS.128 [R245+0x16000], [R16.64+0x80] ;  /* 0x1600008010f57fae */ /* 0x0003e8000b901c4e */
[----:B------:R1:W-:Y:S04]  /*1720*/  LDGSTS.E.BYPASS.128 [R245+0x17000], [R18.64+0x80] ;  /* 0x1700008012f57fae */ /* 0x0003e8000b901c4e */
[----:B------:R-:W0:Y:S01]  /*1730*/  LDGDEPBAR ;  /* 0x00000000000079af */ /* 0x000e220000000000 */
[----:B--2---:R-:W-:Y:S01]  /*1740*/  IADD3 R2, P3, R20, 0x100, RZ ;  /* 0x0000010014027810 */ /* 0x004fe20007f7e0ff */
[----:B------:R-:W-:-:S02]  /*1750*/  IMAD.X R3, RZ, RZ, R3, P2 ;  /* 0x000000ffff037224 */ /* 0x000fc400010e0603 */
[----:B------:R2:W-:Y:S02]  /*1760*/  LDGSTS.E.BYPASS.128 [R245+0x8000], [R206.64+0x80] ;  /* 0x08000080cef57fae */ /* 0x0005e4000b901c4e */
[----:B------:R-:W-:Y:S02]  /*1770*/  IMAD.X R0, RZ, RZ, R21, P3 ;  /* 0x000000ffff007224 */ /* 0x000fe400018e0615 */
[----:B------:R1:W-:Y:S04]  /*1780*/  LDGSTS.E.BYPASS.128 [R245+0x9000], [R22.64+0x80] ;  /* 0x0900008016f57fae */ /* 0x0003e8000b901c4e */
[----:B------:R1:W-:Y:S04]  /*1790*/  LDGSTS.E.BYPASS.128 [R245+0xa000], [R24.64+0x80] ;  /* 0x0a00008018f57fae */ /* 0x0003e8000b901c4e */
[----:B------:R1:W-:Y:S01]  /*17a0*/  LDGSTS.E.BYPASS.128 [R245+0xb000], [R26.64+0x80] ;  /* 0x0b0000801af57fae */ /* 0x0003e2000b901c4e */
[----:B--2---:R-:W-:-:S03]  /*17b0*/  IADD3 R206, P0, R206, 0x100, RZ ;  /* 0x00000100cece7810 */ /* 0x004fc60007f1e0ff */
[----:B------:R1:W-:Y:S02]  /*17c0*/  LDGSTS.E.BYPASS.128 [R245+0xc000], [R28.64+0x80] ;  /* 0x0c0000801cf57fae */ /* 0x0003e4000b901c4e */
[----:B------:R-:W-:Y:S01]  /*17d0*/  IMAD.X R205, RZ, RZ, R207, P0 ;  /* 0x000000ffffcd7224 */ /* 0x000fe200000e06cf */
[----:B------:R-:W-:Y:S01]  /*17e0*/  IADD3 R204, P0, R18, 0x100, RZ ;  /* 0x0000010012cc7810 */ /* 0x000fe20007f1e0ff */
[----:B------:R1:W-:Y:S01]  /*17f0*/  LDGSTS.E.BYPASS.128 [R245+0xd000], [R30.64+0x80] ;  /* 0x0d0000801ef57fae */ /* 0x0003e2000b901c4e */
[----:B------:R-:W-:-:S03]  /*1800*/  IMAD.X R207, RZ, RZ, R23, P6 ;  /* 0x000000ffffcf7224 */ /* 0x000fc600030e0617 */
[----:B------:R1:W-:Y:S01]  /*1810*/  LDGSTS.E.BYPASS.128 [R245+0xe000], [R32.64+0x80] ;  /* 0x0e00008020f57fae */ /* 0x0003e2000b901c4e */
[----:B------:R-:W-:-:S03]  /*1820*/  IMAD.X R203, RZ, RZ, R19, P0 ;  /* 0x000000ffffcb7224 */ /* 0x000fc600000e0613 */
[----:B------:R1:W-:Y:S04]  /*1830*/  LDGSTS.E.BYPASS.128 [R245+0xf000], [R88.64+0x80] ;  /* 0x0f00008058f57fae */ /* 0x0003e8000b901c4e */
[----:B------:R-:W0:Y:S02]  /*1840*/  LDGDEPBAR ;  /* 0x00000000000079af */ /* 0x000e240000000000 */
.L_x_0:
[----:B------:R-:W-:-:S04]  /*1850*/  DEPBAR.LE SB0, 0x2 ;  /* 0x000080800000791a */ /* 0x000fc80000000000 */
[----:B------:R-:W-:Y:S01]  /*1860*/  UIADD3 UR9, UR9, 0x1, URZ ;  /* 0x0000000109097890 */ /* 0x000fe2000fffe03f */
[----:B-1----:R-:W-:Y:S01]  /*1870*/  IMAD.IADD R17, R246, 0x1, R227 ;  /* 0x00000001f6117824 */ /* 0x002fe200078e02e3 */
[----:B------:R-:W-:Y:S02]  /*1880*/  UIADD3 UR8, UR8, 0x1, URZ ;  /* 0x0000000108087890 */ /* 0x000fe4000fffe03f */
[----:B------:R-:W-:Y:S02]  /*1890*/  UISETP.GE.AND UP0, UPT, UR9, 0x2, UPT ;  /* 0x000000020900788c */ /* 0x000fe4000bf06270 */
[----:B------:R-:W-:Y:S02]  /*18a0*/  UISETP.GE.AND UP1, UPT, UR8, 0x2, UPT ;  /* 0x000000020800788c */ /* 0x000fe4000bf26270 */
[----:B------:R-:W-:Y:S02]  /*18b0*/  USEL UR9, UR9, URZ, !UP0 ;  /* 0x0000003f09097287 */ /* 0x000fe4000c000000 */
[----:B------:R-:W-:-:S02]  /*18c0*/  UISETP.GE.U32.AND UP0, UPT, UR4, 0x16, UPT ;  /* 0x000000160400788c */ /* 0x000fc4000bf06070 */
[----:B------:R-:W-:Y:S01]  /*18d0*/  ULEA UR12, UR9, 0x10000, 0xe ;  /* 0x00010000090c7891 */ /* 0x000fe2000f8e703f */
[----:B------:R-:W-:Y:S01]  /*18e0*/  BAR.SYNC.DEFER_BLOCKING 0x0 ;  /* 0x0000000000007b1d */ /* 0x000fe20000010000 */
[----:B------:R-:W-:Y:S01]  /*18f0*/  IMAD.U32 R32, RZ, RZ, UR9 ;  /* 0x00000009ff207e24 */ /* 0x000fe2000f8e00ff */
[----:B------:R-:W-:Y:S02]  /*1900*/  UISETP.GE.U32.AND.EX UP0, UPT, UR5, URZ, UPT, UP0 ;  /* 0x0000003f0500728c */ /* 0x000fe4000bf06100 */
[----:B------:R-:W-:Y:S01]  /*1910*/  USEL UR8, UR8, URZ, !UP1 ;  /* 0x0000003f08087287 */ /* 0x000fe2000c800000 */
[C---:B------:R-:W-:Y:S01]  /*1920*/  IMAD R96, R32.reuse, 0x8000, R226 ;  /* 0x0000800020607824 */ /* 0x040fe200078e02e2 */
[----:B------:R-:W-:Y:S01]  /*1930*/  UIADD3 UR4, UP1, UR4, 0x1, URZ ;  /* 0x0000000104047890 */ /* 0x000fe2000ff3e03f */
[C---:B------:R-:W-:Y:S01]  /*1940*/  IMAD R100, R32.reuse, 0x8000, R223 ;  /* 0x0000800020647824 */ /* 0x040fe200078e02df */
[----:B------:R-:W-:Y:S01]  /*1950*/  PLOP3.LUT P0, PT, PT, PT, UP0, 0x80, 0x0 ;  /* 0x000000000000781c */ /* 0x000fe20003f0f008 */
[C---:B------:R-:W-:Y:S01]  /*1960*/  IMAD R104, R32.reuse, 0x8000, R222 ;  /* 0x0000800020687824 */ /* 0x040fe200078e02de */
[----:B------:R-:W-:Y:S01]  /*1970*/  UIADD3.X UR5, URZ, UR5, URZ, UP1, !UPT ;  /* 0x000000053f057290 */ /* 0x000fe20008ffe43f */
[----:B------:R-:W-:-:S02]  /*1980*/  IMAD R108, R32, 0x8000, R221 ;  /* 0x00008000206c7824 */ /* 0x000fc400078e02dd */
[C---:B------:R-:W-:Y:S02]  /*1990*/  IMAD R28, R32.reuse, 0x8000, R17 ;  /* 0x00008000201c7824 */ /* 0x040fe400078e0211 */
[----:B------:R-:W-:-:S04]  /*19a0*/  IMAD R32, R32, 0x8000, R225 ;  /* 0x0000800020207824 */ /* 0x000fc800078e02e1 */
[--C-:B------:R-:W-:Y:S01]  /*19b0*/  IMAD.IADD R248, R227, 0x1, R32.reuse ;  /* 0x00000001e3f87824 */ /* 0x100fe200078e0220 */
[----:B------:R-:W-:Y:S04]  /*19c0*/  LDSM.16.M88.4 R24, [R244+UR12] ;  /* 0x0000000cf418783b */ /* 0x000fe80008000200 */
[----:B------:R-:W1:Y:S04]  /*19d0*/  LDSM.16.M88.4 R96, [R96] ;  /* 0x000000006060783b */ /* 0x000e680000000200 */
[----:B------:R-:W2:Y:S04]  /*19e0*/  LDSM.16.M88.4 R100, [R100] ;  /* 0x000000006464783b */ /* 0x000ea80000000200 */
[----:B------:R-:W3:Y:S04]  /*19f0*/  LDSM.16.M88.4 R104, [R104] ;  /* 0x000000006868783b */ /* 0x000ee80000000200 */
[----:B------:R-:W4:Y:S04]  /*1a00*/  LDSM.16.M88.4 R108, [R108] ;  /* 0x000000006c6c783b */ /* 0x000f280000000200 */
[----:B------:R-:W3:Y:S04]  /*1a10*/  LDSM.16.M88.4 R112, [R28+0x4000] ;  /* 0x004000001c70783b */ /* 0x000ee80000000200 */
[----:B------:R-:W4:Y:S04]  /*1a20*/  LDSM.16.M88.4 R116, [R28+0x5000] ;  /* 0x005000001c74783b */ /* 0x000f280000000200 */
[----:B------:R-:W4:Y:S04]  /*1a30*/  LDSM.16.M88.4 R120, [R28+0x6000] ;  /* 0x006000001c78783b */ /* 0x000f280000000200 */
[----:B------:R-:W4:Y:S04]  /*1a40*/  LDSM.16.M88.4 R124, [R28+0x7000] ;  /* 0x007000001c7c783b */ /* 0x000f280000000200 */
[----:B------:R-:W4:Y:S04]  /*1a50*/  LDSM.16.M88.4 R20, [R240+UR12] ;  /* 0x0000000cf014783b */ /* 0x000f280008000200 */
[----:B------:R-:W4:Y:S04]  /*1a60*/  LDSM.16.M88.4 R16, [R236+UR12] ;  /* 0x0000000cec10783b */ /* 0x000f280008000200 */
[----:B------:R-:W4:Y:S01]  /*1a70*/  LDSM.16.M88.4 R28, [R232+UR12] ;  /* 0x0000000ce81c783b */ /* 0x000f220008000200 */
[C---:B-1----:R-:W-:Y:S03]  /*1a80*/  IMMA.16832.S8.S8.SAT R128, R24.reuse.ROW, R96.COL, R128 ;  /* 0x0000006018807237 */ /* 0x042fe60000445c80 */
[----:B------:R-:W-:Y:S04]  /*1a90*/  LDSM.16.M88.4 R88, [R235+UR12] ;  /* 0x0000000ceb58783b */ /* 0x000fe80008000200 */
[----:B------:R-:W-:Y:S01]  /*1aa0*/  LDSM.16.M88.4 R196, [R242+UR12] ;  /* 0x0000000cf2c4783b */ /* 0x000fe20008000200 */
[C---:B--2---:R-:W-:Y:S03]  /*1ab0*/  IMMA.16832.S8.S8.SAT R132, R24.reuse.ROW, R100.COL, R132 ;  /* 0x0000006418847237 */ /* 0x044fe60000445c84 */
[----:B------:R-:W-:Y:S05]  /*1ac0*/  LDSM.16.M88.4 R192, [R238+UR12] ;  /* 0x0000000ceec0783b */ /* 0x000fea0008000200 */
[C---:B---3--:R-:W-:Y:S08]  /*1ad0*/  IMMA.16832.S8.S8.SAT R136, R24.reuse.ROW, R104.COL, R136 ;  /* 0x0000006818887237 */ /* 0x048ff00000445c88 */
[C---:B----4-:R-:W-:Y:S08]  /*1ae0*/  IMMA.16832.S8.S8.SAT R148, R24.reuse.ROW, R108.COL, R148 ;  /* 0x0000006c18947237 */ /* 0x050ff00000445c94 */
[C---:B------:R-:W-:Y:S08]  /*1af0*/  IMMA.16832.S8.S8.SAT R152, R24.reuse.ROW, R112.COL, R152 ;  /* 0x0000007018987237 */ /* 0x040ff00000445c98 */
[C---:B------:R-:W-:Y:S08]  /*1b00*/  IMMA.16832.S8.S8.SAT R160, R24.reuse.ROW, R116.COL, R160 ;  /* 0x0000007418a07237 */ /* 0x040ff00000445ca0 */
[C---:B------:R-:W-:Y:S08]  /*1b10*/  IMMA.16832.S8.S8.SAT R168, R24.reuse.ROW, R120.COL, R168 ;  /* 0x0000007818a87237 */ /* 0x040ff00000445ca8 */
[----:B------:R-:W-:Y:S01]  /*1b20*/  IMMA.16832.S8.S8.SAT R164, R24.ROW, R124.COL, R164 ;  /* 0x0000007c18a47237 */ /* 0x000fe20000445ca4 */
[----:B------:R-:W1:Y:S07]  /*1b30*/  LDSM.16.M88.4 R24, [R243+UR12] ;  /* 0x0000000cf318783b */ /* 0x000e6e0008000200 */
[C---:B------:R-:W-:Y:S08]  /*1b40*/  IMMA.16832.S8.S8.SAT R156, R20.reuse.ROW, R96.COL, R156 ;  /* 0x00000060149c7237 */ /* 0x040ff00000445c9c */
[C---:B------:R-:W-:Y:S08]  /*1b50*/  IMMA.16832.S8.S8.SAT R144, R20.reuse.ROW, R100.COL, R144 ;  /* 0x0000006414907237 */ /* 0x040ff00000445c90 */
[C---:B------:R-:W-:Y:S08]  /*1b60*/  IMMA.16832.S8.S8.SAT R140, R20.reuse.ROW, R104.COL, R140 ;  /* 0x00000068148c7237 */ /* 0x040ff00000445c8c */
[C---:B------:R-:W-:Y:S08]  /*1b70*/  IMMA.16832.S8.S8.SAT R36, R20.reuse.ROW, R108.COL, R36 ;  /* 0x0000006c14247237 */ /* 0x040ff00000445c24 */
[C---:B------:R-:W-:Y:S08]  /*1b80*/  IMMA.16832.S8.S8.SAT R40, R20.reuse.ROW, R112.COL, R40 ;  /* 0x0000007014287237 */ /* 0x040ff00000445c28 */
[C---:B------:R-:W-:Y:S08]  /*1b90*/  IMMA.16832.S8.S8.SAT R44, R20.reuse.ROW, R116.COL, R44 ;  /* 0x00000074142c7237 */ /* 0x040ff00000445c2c */
[C---:B------:R-:W-:Y:S08]  /*1ba0*/  IMMA.16832.S8.S8.SAT R48, R20.reuse.ROW, R120.COL, R48 ;  /* 0x0000007814307237 */ /* 0x040ff00000445c30 */
[----:B------:R-:W-:Y:S01]  /*1bb0*/  IMMA.16832.S8.S8.SAT R52, R20.ROW, R124.COL, R52 ;  /* 0x0000007c14347237 */ /* 0x000fe20000445c34 */
[----:B------:R-:W2:Y:S07]  /*1bc0*/  LDSM.16.M88.4 R20, [R239+UR12] ;  /* 0x0000000cef14783b */ /* 0x000eae0008000200 */
        /* <DEDUP_REMOVED lines=8> */
[----:B------:R-:W3:Y:S07]  /*1c50*/  LDSM.16.M88.4 R84, [R231+UR12] ;  /* 0x0000000ce754783b */ /* 0x000eee0008000200 */
[C---:B------:R-:W-:Y:S08]  /*1c60*/  IMMA.16832.S8.S8.SAT R4, R28.reuse.ROW, R96.COL, R4 ;  /* 0x000000601c047237 */ /* 0x040ff00000445c04 */
[C---:B------:R-:W-:Y:S08]  /*1c70*/  IMMA.16832.S8.S8.SAT R8, R28.reuse.ROW, R100.COL, R8 ;  /* 0x000000641c087237 */ /* 0x040ff00000445c08 */
[C---:B------:R-:W-:Y:S08]  /*1c80*/  IMMA.16832.S8.S8.SAT R92, R28.reuse.ROW, R104.COL, R12 ;  /* 0x000000681c5c7237 */ /* 0x040ff00000445c0c */
[C---:B------:R-:W-:Y:S08]  /*1c90*/  IMMA.16832.S8.S8.SAT R180, R28.reuse.ROW, R116.COL, R180 ;  /* 0x000000741cb47237 */ /* 0x040ff00000445cb4 */
[----:B------:R-:W-:Y:S07]  /*1ca0*/  IMMA.16832.S8.S8.SAT R176, R28.ROW, R120.COL, R176 ;  /* 0x000000781cb07237 */ /* 0x000fee0000445cb0 */
[----:B------:R-:W-:Y:S01]  /*1cb0*/  IMAD.IADD R120, R224, 0x1, R32 ;  /* 0x00000001e0787824 */ /* 0x000fe200078e0220 */
[C---:B-1----:R-:W-:Y:S01]  /*1cc0*/  IMMA.16832.S8.S8.SAT R128, R24.reuse.ROW, R98.COL, R128 ;  /* 0x0000006218807237 */ /* 0x042fe20000445c80 */
[----:B------:R-:W-:Y:S04]  /*1cd0*/  LDSM.16.M88.4 R32, [R248+0x7000] ;  /* 0x00700000f820783b */ /* 0x000fe80000000200 */
[----:B------:R-:W-:Y:S03]  /*1ce0*/  LDSM.16.M88.4 R12, [R120+0x1000] ;  /* 0x00100000780c783b */ /* 0x000fe60000000200 */
[C---:B------:R-:W-:Y:S08]  /*1cf0*/  IMMA.16832.S8.S8.SAT R132, R24.reuse.ROW, R102.COL, R132 ;  /* 0x0000006618847237 */ /* 0x040ff00000445c84 */
[----:B------:R-:W-:Y:S08]  /*1d00*/  IMMA.16832.S8.S8.SAT R136, R24.ROW, R106.COL, R136 ;  /* 0x0000006a18887237 */ /* 0x000ff00000445c88 */
[C---:B--2---:R-:W-:Y:S08]  /*1d10*/  IMMA.16832.S8.S8.SAT R156, R20.reuse.ROW, R98.COL, R156 ;  /* 0x00000062149c7237 */ /* 0x044ff00000445c9c */
[C---:B------:R-:W-:Y:S08]  /*1d20*/  IMMA.16832.S8.S8.SAT R144, R20.reuse.ROW, R102.COL, R144 ;  /* 0x0000006614907237 */ /* 0x040ff00000445c90 */
[----:B------:R-:W-:Y:S08]  /*1d30*/  IMMA.16832.S8.S8.SAT R140, R20.ROW, R106.COL, R140 ;  /* 0x0000006a148c7237 */ /* 0x000ff00000445c8c */
[C---:B------:R-:W-:Y:S08]  /*1d40*/  IMMA.16832.S8.S8.SAT R56, R88.reuse.ROW, R98.COL, R56 ;  /* 0x0000006258387237 */ /* 0x040ff00000445c38 */
[C---:B------:R-:W-:Y:S08]  /*1d50*/  IMMA.16832.S8.S8.SAT R60, R88.reuse.ROW, R102.COL, R60 ;  /* 0x00000066583c7237 */ /* 0x040ff00000445c3c */
[C---:B------:R-:W-:Y:S08]  /*1d60*/  IMMA.16832.S8.S8.SAT R64, R88.reuse.ROW, R106.COL, R64 ;  /* 0x0000006a58407237 */ /* 0x040ff00000445c40 */
[C---:B------:R-:W-:Y:S08]  /*1d70*/  IMMA.16832.S8.S8.SAT R68, R88.reuse.ROW, R110.COL, R68 ;  /* 0x0000006e58447237 */ /* 0x040ff00000445c44 */
[C---:B------:R-:W-:Y:S08]  /*1d80*/  IMMA.16832.S8.S8.SAT R72, R88.reuse.ROW, R114.COL, R72 ;  /* 0x0000007258487237 */ /* 0x040ff00000445c48 */
[C---:B------:R-:W-:Y:S08]  /*1d90*/  IMMA.16832.S8.S8.SAT R76, R88.reuse.ROW, R118.COL, R76 ;  /* 0x00000076584c7237 */ /* 0x040ff00000445c4c */
[----:B------:R-:W-:Y:S08]  /*1da0*/  IMMA.16832.S8.S8.SAT R80, R88.ROW, R122.COL, R80 ;  /* 0x0000007a58507237 */ /* 0x000ff00000445c50 */
[C---:B------:R-:W-:Y:S08]  /*1db0*/  IMMA.16832.S8.S8.SAT R188, R28.reuse.ROW, R108.COL, R188 ;  /* 0x0000006c1cbc7237 */ /* 0x040ff00000445cbc */
[C---:B------:R-:W-:Y:S08]  /*1dc0*/  IMMA.16832.S8.S8.SAT R184, R28.reuse.ROW, R112.COL, R184 ;  /* 0x000000701cb87237 */ /* 0x040ff00000445cb8 */
[----:B------:R-:W-:Y:S01]  /*1dd0*/  IMMA.16832.S8.S8.SAT R172, R28.ROW, R124.COL, R172 ;  /* 0x0000007c1cac7237 */ /* 0x000fe20000445cac */
[----:B------:R-:W-:Y:S07]  /*1de0*/  LDSM.16.M88.4 R28, [R248+0x6000] ;  /* 0x00600000f81c783b */ /* 0x000fee0000000200 */
[C---:B------:R-:W-:Y:S08]  /*1df0*/  IMMA.16832.S8.S8.SAT R148, R24.reuse.ROW, R110.COL, R148 ;  /* 0x0000006e18947237 */ /* 0x040ff00000445c94 */
[C---:B------:R-:W-:Y:S08]  /*1e00*/  IMMA.16832.S8.S8.SAT R152, R24.reuse.ROW, R114.COL, R152 ;  /* 0x0000007218987237 */ /* 0x040ff00000445c98 */
        /* <DEDUP_REMOVED lines=8> */
[-C--:B------:R-:W-:Y:S01]  /*1e90*/  IMMA.16832.S8.S8.SAT R52, R20.ROW, R126.reuse.COL, R52 ;  /* 0x0000007e14347237 */ /* 0x080fe20000445c34 */
[----:B------:R-:W-:Y:S07]  /*1ea0*/  LDSM.16.M88.4 R20, [R248+0x4000] ;  /* 0x00400000f814783b */ /* 0x000fee0000000200 */
[----:B------:R-:W-:Y:S01]  /*1eb0*/  IMMA.16832.S8.S8.SAT R88, R88.ROW, R126.COL, R16 ;  /* 0x0000007e58587237 */ /* 0x000fe20000445c10 */
[----:B------:R-:W-:Y:S07]  /*1ec0*/  LDSM.16.M88.4 R16, [R120+0x2000] ;  /* 0x002000007810783b */ /* 0x000fee0000000200 */
[C---:B---3--:R-:W-:Y:S01]  /*1ed0*/  IMMA.16832.S8.S8.SAT R96, R84.reuse.ROW, R98.COL, R4 ;  /* 0x0000006254607237 */ /* 0x048fe20000445c04 */
[----:B------:R-:W-:Y:S07]  /*1ee0*/  LDSM.16.M88.4 R4, [R248] ;  /* 0x00000000f804783b */ /* 0x000fee0000000200 */
[C---:B------:R-:W-:Y:S01]  /*1ef0*/  IMMA.16832.S8.S8.SAT R100, R84.reuse.ROW, R102.COL, R8 ;  /* 0x0000006654647237 */ /* 0x040fe20000445c08 */
[----:B------:R1:W-:Y:S07]  /*1f00*/  LDSM.16.M88.4 R8, [R120] ;  /* 0x000000007808783b */ /* 0x0003ee0000000200 */
[C---:B------:R-:W-:Y:S01]  /*1f10*/  IMMA.16832.S8.S8.SAT R104, R84.reuse.ROW, R106.COL, R92 ;  /* 0x0000006a54687237 */ /* 0x040fe20000445c5c */
[----:B------:R-:W2:Y:S07]  /*1f20*/  LDSM.16.M88.4 R92, [R234+UR12] ;  /* 0x0000000cea5c783b */ /* 0x000eae0008000200 */
[C---:B------:R-:W-:Y:S01]  /*1f30*/  IMMA.16832.S8.S8.SAT R116, R84.reuse.ROW, R118.COL, R180 ;  /* 0x0000007654747237 */ /* 0x040fe20000445cb4 */
[----:B------:R-:W3:Y:S07]  /*1f40*/  LDSM.16.M88.4 R180, [R230+UR12] ;  /* 0x0000000ce6b4783b */ /* 0x000eee0008000200 */
[C---:B------:R-:W-:Y:S08]  /*1f50*/  IMMA.16832.S8.S8.SAT R108, R84.reuse.ROW, R110.COL, R188 ;  /* 0x0000006e546c7237 */ /* 0x040ff00000445cbc */
[C---:B------:R-:W-:Y:S08]  /*1f60*/  IMMA.16832.S8.S8.SAT R112, R84.reuse.ROW, R114.COL, R184 ;  /* 0x0000007254707237 */ /* 0x040ff00000445cb8 */
[C---:B-1----:R-:W-:Y:S01]  /*1f70*/  IMMA.16832.S8.S8.SAT R120, R84.reuse.ROW, R122.COL, R176 ;  /* 0x0000007a54787237 */ /* 0x042fe20000445cb0 */
[----:B------:R-:W1:Y:S07]  /*1f80*/  LDSM.16.M88.4 R176, [R241+UR12] ;  /* 0x0000000cf1b0783b */ /* 0x000e6e0008000200 */
[----:B------:R-:W-:Y:S01]  /*1f90*/  IMMA.16832.S8.S8.SAT R124, R84.ROW, R126.COL, R172 ;  /* 0x0000007e547c7237 */ /* 0x000fe20000445cac */
[----:B------:R-:W4:Y:S04]  /*1fa0*/  LDSM.16.M88.4 R172, [R237+UR12] ;  /* 0x0000000cedac783b */ /* 0x000f280008000200 */
[----:B------:R-:W1:Y:S03]  /*1fb0*/  LDSM.16.M88.4 R84, [R233+UR12] ;  /* 0x0000000ce954783b */ /* 0x000e660008000200 */
[C---:B--2---:R-:W-:Y:S08]  /*1fc0*/  IMMA.16832.S8.S8.SAT R56, R92.reuse.ROW, R4.COL, R56 ;  /* 0x000000045c387237 */ /* 0x044ff00000445c38 */
[C---:B------:R-:W-:Y:S08]  /*1fd0*/  IMMA.16832.S8.S8.SAT R60, R92.reuse.ROW, R8.COL, R60 ;  /* 0x000000085c3c7237 */ /* 0x040ff00000445c3c */
[C---:B------:R-:W-:Y:S08]  /*1fe0*/  IMMA.16832.S8.S8.SAT R64, R92.reuse.ROW, R12.COL, R64 ;  /* 0x0000000c5c407237 */ /* 0x040ff00000445c40 */
[C---:B------:R-:W-:Y:S08]  /*1ff0*/  IMMA.16832.S8.S8.SAT R68, R92.reuse.ROW, R16.COL, R68 ;  /* 0x000000105c447237 */ /* 0x040ff00000445c44 */
[C---:B------:R-:W-:Y:S08]  /*2000*/  IMMA.16832.S8.S8.SAT R72, R92.reuse.ROW, R20.COL, R72 ;  /* 0x000000145c487237 */ /* 0x040ff00000445c48 */
[C---:B------:R-:W-:Y:S08]  /*2010*/  IMMA.16832.S8.S8.SAT R76, R92.reuse.ROW, R24.COL, R76 ;  /* 0x000000185c4c7237 */ /* 0x040ff00000445c4c */
[C---:B------:R-:W-:Y:S08]  /*2020*/  IMMA.16832.S8.S8.SAT R80, R92.reuse.ROW, R28.COL, R80 ;  /* 0x0000001c5c507237 */ /* 0x040ff00000445c50 */
[----:B------:R-:W-:Y:S01]  /*2030*/  IMMA.16832.S8.S8.SAT R88, R92.ROW, R32.COL, R88 ;  /* 0x000000205c587237 */ /* 0x000fe20000445c58 */
[----:B------:R-:W2:Y:S01]  /*2040*/  LDSM.16.M88.4 R92, [R229+UR12] ;  /* 0x0000000ce55c783b */ /* 0x000ea20008000200 */
[----:B------:R-:W-:-:S06]  /*2050*/  ULEA UR12, UR8, 0x10000, 0xe ;  /* 0x00010000080c7891 */ /* 0x000fcc000f8e703f */
[-C--:B------:R-:W-:Y:S08]  /*2060*/  IMMA.16832.S8.S8.SAT R148, R196.ROW, R16.reuse.COL, R148 ;  /* 0x00000010c4947237 */ /* 0x080ff00000445c94 */
[-C--:B------:R-:W-:Y:S08]  /*2070*/  IMMA.16832.S8.S8.SAT R36, R192.ROW, R16.reuse.COL, R36 ;  /* 0x00000010c0247237 */ /* 0x080ff00000445c24 */
[----:B---3--:R-:W-:Y:S08]  /*2080*/  IMMA.16832.S8.S8.SAT R108, R180.ROW, R16.COL, R108 ;  /* 0x00000010b46c7237 */ /* 0x008ff00000445c6c */
[-C--:B------:R-:W-:Y:S08]  /*2090*/  IMMA.16832.S8.S8.SAT R152, R196.ROW, R20.reuse.COL, R152 ;  /* 0x00000014c4987237 */ /* 0x080ff00000445c98 */
[-C--:B------:R-:W-:Y:S08]  /*20a0*/  IMMA.16832.S8.S8.SAT R40, R192.ROW, R20.reuse.COL, R40 ;  /* 0x00000014c0287237 */ /* 0x080ff00000445c28 */
[----:B------:R-:W-:Y:S07]  /*20b0*/  IMMA.16832.S8.S8.SAT R112, R180.ROW, R20.COL, R112 ;  /* 0x00000014b4707237 */ /* 0x000fee0000445c70 */
[----:B------:R-:W-:Y:S01]  /*20c0*/  IADD3 R20, P2, R200, UR6, RZ ;  /* 0x00000006c8147c10 */ /* 0x000fe2000ff5e0ff */
[----:B------:R-:W-:Y:S03]  /*20d0*/  IMMA.16832.S8.S8.SAT R160, R196.ROW, R24.COL, R160 ;  /* 0x00000018c4a07237 */ /* 0x000fe60000445ca0 */
[----:B------:R-:W-:-:S05]  /*20e0*/  IADD3.X R21, R3, UR7, RZ, P2, !PT ;  /* 0x0000000703157c10 */ /* 0x000fca00097fe4ff */
[-C--:B------:R-:W-:Y:S08]  /*20f0*/  IMMA.16832.S8.S8.SAT R44, R192.ROW, R24.reuse.COL, R44 ;  /* 0x00000018c02c7237 */ /* 0x080ff00000445c2c */
[----:B------:R-:W-:Y:S08]  /*2100*/  IMMA.16832.S8.S8.SAT R116, R180.ROW, R24.COL, R116 ;  /* 0x00000018b4747237 */ /* 0x000ff00000445c74 */
[C---:B------:R-:W-:Y:S08]  /*2110*/  IMMA.16832.S8.S8.SAT R128, R196.reuse.ROW, R4.COL, R128 ;  /* 0x00000004c4807237 */ /* 0x040ff00000445c80 */
[C---:B------:R-:W-:Y:S08]  /*2120*/  IMMA.16832.S8.S8.SAT R132, R196.reuse.ROW, R8.COL, R132 ;  /* 0x00000008c4847237 */ /* 0x040ff00000445c84 */
[C---:B------:R-:W-:Y:S08]  /*2130*/  IMMA.16832.S8.S8.SAT R136, R196.reuse.ROW, R12.COL, R136 ;  /* 0x0000000cc4887237 */ /* 0x040ff00000445c88 */
[C---:B------:R-:W-:Y:S08]  /*2140*/  IMMA.16832.S8.S8.SAT R168, R196.reuse.ROW, R28.COL, R168 ;  /* 0x0000001cc4a87237 */ /* 0x040ff00000445ca8 */
[----:B------:R-:W-:Y:S08]  /*2150*/  IMMA.16832.S8.S8.SAT R164, R196.ROW, R32.COL, R164 ;  /* 0x00000020c4a47237 */ /* 0x000ff00000445ca4 */
[-C--:B------:R-:W-:Y:S08]  /*2160*/  IMMA.16832.S8.S8.SAT R48, R192.ROW, R28.reuse.COL, R48 ;  /* 0x0000001cc0307237 */ /* 0x080ff00000445c30 */
[----:B------:R-:W-:Y:S07]  /*2170*/  IMMA.16832.S8.S8.SAT R120, R180.ROW, R28.COL, R120 ;  /* 0x0000001cb4787237 */ /* 0x000fee0000445c78 */
[----:B------:R-:W-:Y:S01]  /*2180*/  IADD3 R29, R245, UR12, RZ ;  /* 0x0000000cf51d7c10 */ /* 0x000fe2000fffe0ff */
[----:B-1----:R-:W-:Y:S01]  /*2190*/  IMMA.16832.S8.S8.SAT R148, R176.ROW, R18.COL, R148 ;  /* 0x00000012b0947237 */ /* 0x002fe20000445c94 */
[----:B------:R-:W-:-:S07]  /*21a0*/  IMAD.U32 R28, RZ, RZ, UR8 ;  /* 0x00000008ff1c7e24 */ /* 0x000fce000f8e00ff */
[-C--:B----4-:R-:W-:Y:S08]  /*21b0*/  IMMA.16832.S8.S8.SAT R36, R172.ROW, R18.reuse.COL, R36 ;  /* 0x00000012ac247237 */ /* 0x090ff00000445c24 */
[-C--:B------:R-:W-:Y:S08]  /*21c0*/  IMMA.16832.S8.S8.SAT R68, R84.ROW, R18.reuse.COL, R68 ;  /* 0x0000001254447237 */ /* 0x080ff00000445c44 */
[----:B--2---:R-:W-:Y:S07]  /*21d0*/  IMMA.16832.S8.S8.SAT R188, R92.ROW, R18.COL, R108 ;  /* 0x000000125cbc7237 */ /* 0x004fee0000445c6c */
[----:B------:R-:W-:Y:S01]  /*21e0*/  IADD3 R18, P1, R2, UR6, RZ ;  /* 0x0000000602127c10 */ /* 0x000fe2000ff3e0ff */
[----:B------:R-:W-:Y:S03]  /*21f0*/  IMMA.16832.S8.S8.SAT R152, R176.ROW, R22.COL, R152 ;  /* 0x00000016b0987237 */ /* 0x000fe60000445c98 */
[----:B------:R-:W-:Y:S01]  /*2200*/  IADD3.X R19, R0, UR7, RZ, P1, !PT ;  /* 0x0000000700137c10 */ /* 0x000fe20008ffe4ff */
[----:B------:R-:W-:Y:S01]  /*2210*/  BAR.SYNC.DEFER_BLOCKING 0x0 ;  /* 0x0000000000007b1d */ /* 0x000fe20000010000 */
[----:B------:R-:W-:-:S03]  /*2220*/  IADD3 R16, P1, R202, UR6, RZ ;  /* 0x00000006ca107c10 */ /* 0x000fc6000ff3e0ff */
[----:B------:R-:W-:Y:S01]  /*2230*/  IMMA.16832.S8.S8.SAT R40, R172.ROW, R22.COL, R40 ;  /* 0x00000016ac287237 */ /* 0x000fe20000445c28 */
[----:B------:R-:W-:Y:S02]  /*2240*/  IADD3.X R17, R201, UR7, RZ, P1, !PT ;  /* 0x00000007c9117c10 */ /* 0x000fe40008ffe4ff */
[----:B------:R-:W-:-:S04]  /*2250*/  IADD3 R24, P1, R206, UR6, RZ ;  /* 0x00000006ce187c10 */ /* 0x000fc8000ff3e0ff */
[----:B------:R-:W-:Y:S01]  /*2260*/  IADD3.X R25, R205, UR7, RZ, P1, !PT ;  /* 0x00000007cd197c10 */ /* 0x000fe20008ffe4ff */
[-C--:B------:R-:W-:Y:S08]  /*2270*/  IMMA.16832.S8.S8.SAT R72, R84.ROW, R22.reuse.COL, R72 ;  /* 0x0000001654487237 */ /* 0x080ff00000445c48 */
[----:B------:R-:W-:Y:S01]  /*2280*/  IMMA.16832.S8.S8.SAT R184, R92.ROW, R22.COL, R112 ;  /* 0x000000165cb87237 */ /* 0x000fe20000445c70 */
[----:B------:R-:W-:Y:S01]  /*2290*/  @!PT LDS RZ, [RZ] ;  /* 0x00000000fffff984 */ /* 0x000fe20000000800 */
[----:B------:R-:W-:Y:S01]  /*22a0*/  @!PT LDS RZ, [RZ] ;  /* 0x00000000fffff984 */ /* 0x000fe20000000800 */
[----:B------:R-:W-:Y:S01]  /*22b0*/  @!PT LDS RZ, [RZ] ;  /* 0x00000000fffff984 */ /* 0x000fe20000000800 */
[----:B------:R1:W-:Y:S06]  /*22c0*/  LDGSTS.E.BYPASS.128 [R29], [R18.64], !P0 ;  /* 0x00000000121d7fae */ /* 0x0003ec000c101c4e */
[----:B------:R-:W-:Y:S01]  /*22d0*/  IADD3 R22, P2, R204, UR6, RZ ;  /* 0x00000006cc167c10 */ /* 0x000fe2000ff5e0ff */
[----:B------:R-:W-:Y:S01]  /*22e0*/  IMMA.16832.S8.S8.SAT R96, R180.ROW, R4.COL, R96 ;  /* 0x00000004b4607237 */ /* 0x000fe20000445c60 */
[----:B------:R2:W-:Y:S02]  /*22f0*/  LDGSTS.E.BYPASS.128 [R29+0x1000], [R20.64], !P0 ;  /* 0x01000000141d7fae */ /* 0x0005e4000c101c4e */
[----:B------:R-:W-:-:S02]  /*2300*/  IADD3.X R23, R203, UR7, RZ, P2, !PT ;  /* 0x00000007cb177c10 */ /* 0x000fc400097fe4ff */
[----:B------:R3:W-:Y:S03]  /*2310*/  LDGSTS.E.BYPASS.128 [R29+0x2000], [R16.64], !P0 ;  /* 0x02000000101d7fae */ /* 0x0007e6000c101c4e */
[C---:B------:R-:W-:Y:S01]  /*2320*/  IMMA.16832.S8.S8.SAT R100, R180.reuse.ROW, R8.COL, R100 ;  /* 0x00000008b4647237 */ /* 0x040fe20000445c64 */
[----:B-1----:R-:W-:Y:S01]  /*2330*/  IADD3 R18, P1, R210, UR6, RZ ;  /* 0x00000006d2127c10 */ /* 0x002fe2000ff3e0ff */
[----:B------:R1:W-:Y:S03]  /*2340*/  LDGSTS.E.BYPASS.128 [R29+0x3000], [R22.64], !P0 ;  /* 0x03000000161d7fae */ /* 0x0003e6000c101c4e */
[----:B------:R-:W-:Y:S01]  /*2350*/  IADD3.X R19, R209, UR7, RZ, P1, !PT ;  /* 0x00000007d1137c10 */ /* 0x000fe20008ffe4ff */
[----:B------:R-:W0:Y:S02]  /*2360*/  LDGDEPBAR ;  /* 0x00000000000079af */ /* 0x000e240000000000 */
[----:B------:R-:W-:Y:S01]  /*2370*/  IMMA.16832.S8.S8.SAT R104, R180.ROW, R12.COL, R104 ;  /* 0x0000000cb4687237 */ /* 0x000fe20000445c68 */
[----:B---3--:R-:W-:-:S04]  /*2380*/  IADD3 R16, P1, R214, UR6, RZ ;  /* 0x00000006d6107c10 */ /* 0x008fc8000ff3e0ff */
[----:B------:R-:W-:-:S03]  /*2390*/  IADD3.X R17, R213, UR7, RZ, P1, !PT ;  /* 0x00000007d5117c10 */ /* 0x000fc60008ffe4ff */
[----:B------:R-:W-:Y:S08]  /*23a0*/  IMMA.16832.S8.S8.SAT R124, R180.ROW, R32.COL, R124 ;  /* 0x00000020b47c7237 */ /* 0x000ff00000445c7c */
[-C--:B------:R-:W-:Y:S08]  /*23b0*/  IMMA.16832.S8.S8.SAT R160, R176.ROW, R26.reuse.COL, R160 ;  /* 0x0000001ab0a07237 */ /* 0x080ff00000445ca0 */
[-C--:B------:R-:W-:Y:S08]  /*23c0*/  IMMA.16832.S8.S8.SAT R44, R172.ROW, R26.reuse.COL, R44 ;  /* 0x0000001aac2c7237 */ /* 0x080ff00000445c2c */
[-C--:B------:R-:W-:Y:S08]  /*23d0*/  IMMA.16832.S8.S8.SAT R76, R84.ROW, R26.reuse.COL, R76 ;  /* 0x0000001a544c7237 */ /* 0x080ff00000445c4c */
[----:B------:R-:W-:Y:S07]  /*23e0*/  IMMA.16832.S8.S8.SAT R180, R92.ROW, R26.COL, R116 ;  /* 0x0000001a5cb47237 */ /* 0x000fee0000445c74 */
[----:B------:R-:W-:Y:S01]  /*23f0*/  IADD3 R26, P2, R208, UR6, RZ ;  /* 0x00000006d01a7c10 */ /* 0x000fe2000ff5e0ff */
[----:B------:R-:W-:Y:S03]  /*2400*/  IMMA.16832.S8.S8.SAT R128, R176.ROW, R6.COL, R128 ;  /* 0x00000006b0807237 */ /* 0x000fe60000445c80 */
[----:B------:R-:W-:-:S02]  /*2410*/  IADD3.X R27, R207, UR7, RZ, P2, !PT ;  /* 0x00000007cf1b7c10 */ /* 0x000fc400097fe4ff */
[----:B--2---:R-:W-:-:S03]  /*2420*/  IADD3 R20, P2, R212, UR6, RZ ;  /* 0x00000006d4147c10 */ /* 0x004fc6000ff5e0ff */
[----:B------:R-:W-:Y:S01]  /*2430*/  IMMA.16832.S8.S8.SAT R132, R176.ROW, R10.COL, R132 ;  /* 0x0000000ab0847237 */ /* 0x000fe20000445c84 */
[----:B------:R-:W-:Y:S02]  /*2440*/  IADD3.X R21, R211, UR7, RZ, P2, !PT ;  /* 0x00000007d3157c10 */ /* 0x000fe400097fe4ff */
[----:B-1----:R-:W-:-:S04]  /*2450*/  IADD3 R22, P2, R216, UR6, RZ ;  /* 0x00000006d8167c10 */ /* 0x002fc8000ff5e0ff */
[----:B------:R-:W-:Y:S01]  /*2460*/  IADD3.X R23, R215, UR7, RZ, P2, !PT ;  /* 0x00000007d7177c10 */ /* 0x000fe200097fe4ff */
[C---:B------:R-:W-:Y:S08]  /*2470*/  IMMA.16832.S8.S8.SAT R136, R176.reuse.ROW, R14.COL, R136 ;  /* 0x0000000eb0887237 */ /* 0x040ff00000445c88 */
[C---:B------:R-:W-:Y:S08]  /*2480*/  IMMA.16832.S8.S8.SAT R168, R176.reuse.ROW, R30.COL, R168 ;  /* 0x0000001eb0a87237 */ /* 0x040ff00000445ca8 */
[----:B------:R-:W-:Y:S08]  /*2490*/  IMMA.16832.S8.S8.SAT R164, R176.ROW, R34.COL, R164 ;  /* 0x00000022b0a47237 */ /* 0x000ff00000445ca4 */
[-C--:B------:R-:W-:Y:S08]  /*24a0*/  IMMA.16832.S8.S8.SAT R48, R172.ROW, R30.reuse.COL, R48 ;  /* 0x0000001eac307237 */ /* 0x080ff00000445c30 */
[-C--:B------:R-:W-:Y:S08]  /*24b0*/  IMMA.16832.S8.S8.SAT R80, R84.ROW, R30.reuse.COL, R80 ;  /* 0x0000001e54507237 */ /* 0x080ff00000445c50 */
[----:B------:R-:W-:Y:S07]  /*24c0*/  IMMA.16832.S8.S8.SAT R176, R92.ROW, R30.COL, R120 ;  /* 0x0000001e5cb07237 */ /* 0x000fee0000445c78 */
[----:B------:R-:W-:Y:S01]  /*24d0*/  IMAD R31, R28, 0x8000, R245 ;  /* 0x000080001c1f7824 */ /* 0x000fe200078e02f5 */
[----:B------:R-:W-:Y:S01]  /*24e0*/  IADD3 R28, P1, R218, UR6, RZ ;  /* 0x00000006da1c7c10 */ /* 0x000fe2000ff3e0ff */
[----:B------:R-:W-:Y:S03]  /*24f0*/  IMMA.16832.S8.S8.SAT R156, R192.ROW, R4.COL, R156 ;  /* 0x00000004c09c7237 */ /* 0x000fe60000445c9c */
[----:B------:R1:W-:Y:S01]  /*2500*/  LDGSTS.E.BYPASS.128 [R31], [R24.64], !P0 ;  /* 0x00000000181f7fae */ /* 0x0003e2000c101c4e */
[----:B------:R-:W-:-:S03]  /*2510*/  IADD3.X R29, R217, UR7, RZ, P1, !PT ;  /* 0x00000007d91d7c10 */ /* 0x000fc60008ffe4ff */
[----:B------:R2:W-:Y:S01]  /*2520*/  LDGSTS.E.BYPASS.128 [R31+0x1000], [R26.64], !P0 ;  /* 0x010000001a1f7fae */ /* 0x0005e2000c101c4e */
[----:B------:R-:W-:Y:S03]  /*2530*/  IMMA.16832.S8.S8.SAT R144, R192.ROW, R8.COL, R144 ;  /* 0x00000008c0907237 */ /* 0x000fe60000445c90 */
[----:B------:R2:W-:Y:S01]  /*2540*/  LDGSTS.E.BYPASS.128 [R31+0x2000], [R18.64], !P0 ;  /* 0x02000000121f7fae */ /* 0x0005e2000c101c4e */
[----:B-1----:R-:W-:Y:S01]  /*2550*/  IADD3 R24, P3, R220, UR6, RZ ;  /* 0x00000006dc187c10 */ /* 0x002fe2000ff7e0ff */
[----:B------:R-:W-:-:S03]  /*2560*/  UIADD3 UR6, UP0, UR6, 0x80, URZ ;  /* 0x0000008006067890 */ /* 0x000fc6000ff1e03f */
[C---:B------:R-:W-:Y:S01]  /*2570*/  IMMA.16832.S8.S8.SAT R140, R192.reuse.ROW, R12.COL, R140 ;  /* 0x0000000cc08c7237 */ /* 0x040fe20000445c8c */
[----:B------:R2:W-:Y:S01]  /*2580*/  LDGSTS.E.BYPASS.128 [R31+0x3000], [R20.64], !P0 ;  /* 0x03000000141f7fae */ /* 0x0005e2000c101c4e */
[----:B------:R-:W-:Y:S01]  /*2590*/  IADD3.X R25, R219, UR7, RZ, P3, !PT ;  /* 0x00000007db197c10 */ /* 0x000fe20009ffe4ff */
[----:B------:R-:W-:Y:S02]  /*25a0*/  UIADD3.X UR7, URZ, UR7, URZ, UP0, !UPT ;  /* 0x000000073f077290 */ /* 0x000fe400087fe43f */
[----:B------:R-:W-:Y:S01]  /*25b0*/  UISETP.NE.U32.AND UP0, UPT, UR6, 0xc00, UPT ;  /* 0x00000c000600788c */ /* 0x000fe2000bf05070 */
[----:B------:R2:W-:Y:S02]  /*25c0*/  LDGSTS.E.BYPASS.128 [R31+0x4000], [R16.64], !P0 ;  /* 0x04000000101f7fae */ /* 0x0005e4000c101c4e */
[----:B------:R-:W-:Y:S01]  /*25d0*/  IMMA.16832.S8.S8.SAT R52, R192.ROW, R32.COL, R52 ;  /* 0x00000020c0347237 */ /* 0x000fe20000445c34 */
[----:B------:R-:W-:Y:S01]  /*25e0*/  UISETP.NE.AND.EX UP0, UPT, UR7, URZ, UPT, UP0 ;  /* 0x0000003f0700728c */ /* 0x000fe2000bf05300 */
[----:B------:R2:W-:Y:S04]  /*25f0*/  LDGSTS.E.BYPASS.128 [R31+0x5000], [R22.64], !P0 ;  /* 0x05000000161f7fae */ /* 0x0005e8000c101c4e */
[----:B------:R2:W-:Y:S02]  /*2600*/  LDGSTS.E.BYPASS.128 [R31+0x6000], [R28.64], !P0 ;  /* 0x060000001c1f7fae */ /* 0x0005e4000c101c4e */
[----:B------:R-:W-:Y:S02]  /*2610*/  IMMA.16832.S8.S8.SAT R156, R172.ROW, R6.COL, R156 ;  /* 0x00000006ac9c7237 */ /* 0x000fe40000445c9c */
[----:B------:R2:W-:Y:S01]  /*2620*/  LDGSTS.E.BYPASS.128 [R31+0x7000], [R24.64], !P0 ;  /* 0x07000000181f7fae */ /* 0x0005e2000c101c4e */
[----:B------:R-:W-:-:S03]  /*2630*/  PLOP3.LUT P0, PT, PT, PT, UP0, 0x80, 0x0 ;  /* 0x000000000000781c */ /* 0x000fc60003f0f008 */
[----:B------:R-:W0:Y:S02]  /*2640*/  LDGDEPBAR ;  /* 0x00000000000079af */ /* 0x000e240000000000 */
[C---:B------:R-:W-:Y:S08]  /*2650*/  IMMA.16832.S8.S8.SAT R144, R172.reuse.ROW, R10.COL, R144 ;  /* 0x0000000aac907237 */ /* 0x040ff00000445c90 */
[C---:B------:R-:W-:Y:S08]  /*2660*/  IMMA.16832.S8.S8.SAT R140, R172.reuse.ROW, R14.COL, R140 ;  /* 0x0000000eac8c7237 */ /* 0x040ff00000445c8c */
[----:B------:R-:W-:Y:S08]  /*2670*/  IMMA.16832.S8.S8.SAT R52, R172.ROW, R34.COL, R52 ;  /* 0x00000022ac347237 */ /* 0x000ff00000445c34 */
[C---:B------:R-:W-:Y:S08]  /*2680*/  IMMA.16832.S8.S8.SAT R56, R84.reuse.ROW, R6.COL, R56 ;  /* 0x0000000654387237 */ /* 0x040ff00000445c38 */
[C---:B------:R-:W-:Y:S08]  /*2690*/  IMMA.16832.S8.S8.SAT R60, R84.reuse.ROW, R10.COL, R60 ;  /* 0x0000000a543c7237 */ /* 0x040ff00000445c3c */
[C---:B------:R-:W-:Y:S08]  /*26a0*/  IMMA.16832.S8.S8.SAT R64, R84.reuse.ROW, R14.COL, R64 ;  /* 0x0000000e54407237 */ /* 0x040ff00000445c40 */
[----:B------:R-:W-:Y:S08]  /*26b0*/  IMMA.16832.S8.S8.SAT R84, R84.ROW, R34.COL, R88 ;  /* 0x0000002254547237 */ /* 0x000ff00000445c58 */
[C---:B------:R-:W-:Y:S08]  /*26c0*/  IMMA.16832.S8.S8.SAT R4, R92.reuse.ROW, R6.COL, R96 ;  /* 0x000000065c047237 */ /* 0x040ff00000445c60 */
[C---:B------:R-:W-:Y:S08]  /*26d0*/  IMMA.16832.S8.S8.SAT R8, R92.reuse.ROW, R10.COL, R100 ;  /* 0x0000000a5c087237 */ /* 0x040ff00000445c64 */
[C---:B------:R-:W-:Y:S08]  /*26e0*/  IMMA.16832.S8.S8.SAT R12, R92.reuse.ROW, R14.COL, R104 ;  /* 0x0000000e5c0c7237 */ /* 0x040ff00000445c68 */
[----:B------:R-:W-:Y:S01]  /*26f0*/  IMMA.16832.S8.S8.SAT R172, R92.ROW, R34.COL, R124 ;  /* 0x000000225cac7237 */ /* 0x000fe20000445c7c */
[----:B--2---:R-:W-:Y:S07]  /*2700*/  @P0 BRA `(.L_x_0) ;  /* 0xfffff14000000947 */ /* 0x004fee000383ffff */
[----:B------:R-:W1:Y:S01]  /*2710*/  S2R R17, SR_TID.X ;  /* 0x0000000000117919 */ /* 0x000e620000002100 */
[----:B------:R-:W-:Y:S01]  /*2720*/  IMAD.U32 R103, RZ, RZ, UR11 ;  /* 0x0000000bff677e24 */ /* 0x000fe2000f8e00ff */
[----:B------:R-:W-:-:S04]  /*2730*/  DEPBAR.LE SB0, 0x0 ;  /* 0x000080000000791a */ /* 0x000fc80000000000 */
[C---:B-1----:R-:W-:Y:S01]  /*2740*/  IMAD.SHL.U32 R0, R17.reuse, 0x40, RZ ;  /* 0x0000004011007824 */ /* 0x042fe200078e00ff */
[----:B------:R-:W-:Y:S01]  /*2750*/  SHF.R.U32.HI R3, RZ, 0x6, R17 ;  /* 0x00000006ff037819 */ /* 0x000fe20000011611 */
[C---:B------:R-:W-:Y:S01]  /*2760*/  IMAD.SHL.U32 R2, R17.reuse, 0x4, RZ ;  /* 0x0000000411027824 */ /* 0x040fe200078e00ff */
[----:B------:R-:W-:Y:S02]  /*2770*/  LOP3.LUT R16, R17, 0x10, RZ, 0xc0, !PT ;  /* 0x0000001011107812 */ /* 0x000fe400078ec0ff */
[----:B------:R-:W-:Y:S02]  /*2780*/  LOP3.LUT R0, R0, 0x300, RZ, 0xc0, !PT ;  /* 0x0000030000007812 */ /* 0x000fe400078ec0ff */
[----:B------:R-:W-:Y:S02]  /*2790*/  LOP3.LUT R103, R103, 0xfc, R2, 0xf8, !PT ;  /* 0x000000fc67677812 */ /* 0x000fe400078ef802 */
[----:B------:R-:W-:Y:S02]  /*27a0*/  LOP3.LUT R247, R0, 0x6, R247, 0xf8, !PT ;  /* 0x0000000600f77812 */ /* 0x000fe400078ef8f7 */
[----:B------:R-:W-:Y:S01]  /*27b0*/  SGXT.U32 R0, R3, 0x2 ;  /* 0x000000020300781a */ /* 0x000fe20000000000 */
[----:B------:R-:W-:Y:S01]  /*27c0*/  BAR.SYNC.DEFER_BLOCKING 0x0 ;  /* 0x0000000000007b1d */ /* 0x000fe20000010000 */
[----:B------:R-:W-:Y:S01]  /*27d0*/  ISETP.GE.AND P0, PT, R103, 0x3000, PT ;  /* 0x000030006700780c */ /* 0x000fe20003f06270 */
[----:B------:R-:W-:Y:S01]  /*27e0*/  IMAD R247, R16, 0x40, R247 ;  /* 0x0000004010f77824 */ /* 0x000fe200078e02f7 */
[----:B------:R-:W-:-:S02]  /*27f0*/  LOP3.LUT R0, R0, UR10, RZ, 0xfc, !PT ;  /* 0x0000000a00007c12 */ /* 0x000fc4000f8efcff */
[----:B------:R-:W-:Y:S02]  /*2800*/  LOP3.LUT R16, R228, 0x18, RZ, 0xc0, !PT ;  /* 0x00000018e4107812 */ /* 0x000fe400078ec0ff */
[C---:B------:R-:W-:Y:S01]  /*2810*/  LOP3.LUT R3, R0.reuse, 0xc, RZ, 0xfc, !PT ;  /* 0x0000000c00037812 */ /* 0x040fe200078efcff */
[----:B------:R-:W-:Y:S01]  /*2820*/  IMAD R103, R0, 0x3000, R103 ;  /* 0x0000300000677824 */ /* 0x000fe200078e0267 */
[----:B------:R-:W-:Y:S01]  /*2830*/  LOP3.LUT R17, R17, 0x80, RZ, 0xc0, !PT ;  /* 0x0000008011117812 */ /* 0x000fe200078ec0ff */
[----:B------:R-:W-:Y:S01]  /*2840*/  IMAD.IADD R16, R247, 0x1, R16 ;  /* 0x00000001f7107824 */ /* 0x000fe200078e0210 */
[----:B------:R-:W-:Y:S02]  /*2850*/  ISETP.LT.AND P4, PT, R3, 0xe10, !P0 ;  /* 0x00000e100300780c */ /* 0x000fe40004781270 */
[----:B------:R-:W-:Y:S01]  /*2860*/  LOP3.LUT R3, R228, 0x30, RZ, 0xc0, !PT ;  /* 0x00000030e4037812 */ /* 0x000fe200078ec0ff */
[----:B------:R-:W-:Y:S01]  /*2870*/  IMAD R16, R17, 0x20, R16 ;  /* 0x0000002011107824 */ /* 0x000fe200078e0210 */
[----:B------:R-:W-:-:S02]  /*2880*/  LOP3.LUT R2, R2, 0x3fc, RZ, 0xc0, !PT ;  /* 0x000003fc02027812 */ /* 0x000fc400078ec0ff */
[----:B------:R-:W-:Y:S02]  /*2890*/  LOP3.LUT R18, R0, 0x8, RZ, 0xfc, !PT ;  /* 0x0000000800127812 */ /* 0x000fe400078efcff */
[C---:B------:R-:W-:Y:S01]  /*28a0*/  LOP3.LUT R17, R2.reuse, 0x800, RZ, 0xfc, !PT ;  /* 0x0000080002117812 */ /* 0x040fe200078efcff */
[----:B------:R-:W-:Y:S01]  /*28b0*/  IMAD R100, R2, 0x4, R3 ;  /* 0x0000000402647824 */ /* 0x000fe200078e0203 */
[----:B------:R-:W-:Y:S02]  /*28c0*/  LOP3.LUT R19, R0, 0x4, RZ, 0xfc, !PT ;  /* 0x0000000400137812 */ /* 0x000fe400078efcff */
[----:B------:R-:W-:Y:S02]  /*28d0*/  ISETP.LT.AND P5, PT, R18, 0xe10, !P0 ;  /* 0x00000e101200780c */ /* 0x000fe400047a1270 */
[----:B------:R-:W-:Y:S02]  /*28e0*/  LOP3.LUT R3, R2, 0x400, RZ, 0xfc, !PT ;  /* 0x0000040002037812 */ /* 0x000fe400078efcff */
[----:B------:R-:W-:-:S02]  /*28f0*/  LOP3.LUT R18, R0, 0x14, RZ, 0xfc, !PT ;  /* 0x0000001400127812 */ /* 0x000fc400078efcff */
[----:B------:R-:W-:Y:S02]  /*2900*/  SHF.R.U32.HI R17, RZ, 0x4, R17 ;  /* 0x00000004ff117819 */ /* 0x000fe40000011611 */
[----:B------:R-:W-:Y:S02]  /*2910*/  ISETP.LT.AND P6, PT, R19, 0xe10, !P0 ;  /* 0x00000e101300780c */ /* 0x000fe400047c1270 */
[----:B------:R-:W-:Y:S02]  /*2920*/  LOP3.LUT R19, R0, 0x10, RZ, 0xfc, !PT ;  /* 0x0000001000137812 */ /* 0x000fe400078efcff */
[----:B------:R-:W-:Y:S02]  /*2930*/  SHF.R.U32.HI R3, RZ, 0x4, R3 ;  /* 0x00000004ff037819 */ /* 0x000fe40000011603 */
[----:B------:R-:W-:Y:S02]  /*2940*/  ISETP.LT.AND P2, PT, R18, 0xe10, !P0 ;  /* 0x00000e101200780c */ /* 0x000fe40004741270 */
[----:B------:R-:W-:-:S02]  /*2950*/  LOP3.LUT R18, R2, 0xc00, RZ, 0xfc, !PT ;  /* 0x00000c0002127812 */ /* 0x000fc400078efcff */
[----:B------:R-:W-:Y:S02]  /*2960*/  LOP3.LUT R17, R17, 0xb0, RZ, 0xc0, !PT ;  /* 0x000000b011117812 */ /* 0x000fe400078ec0ff */
[----:B------:R-:W-:Y:S02]  /*2970*/  ISETP.LT.AND P3, PT, R19, 0xe10, !P0 ;  /* 0x00000e101300780c */ /* 0x000fe40004761270 */
[----:B------:R-:W-:Y:S01]  /*2980*/  LOP3.LUT R3, R3, 0x70, RZ, 0xc0, !PT ;  /* 0x0000007003037812 */ /* 0x000fe200078ec0ff */
[C---:B------:R-:W-:Y:S01]  /*2990*/  IMAD R98, R2.reuse, 0x4, R17 ;  /* 0x0000000402627824 */ /* 0x040fe200078e0211 */
[C---:B------:R-:W-:Y:S02]  /*29a0*/  LOP3.LUT R19, R2.reuse, 0x1000, RZ, 0xfc, !PT ;  /* 0x0000100002137812 */ /* 0x040fe400078efcff */
[----:B------:R-:W-:Y:S01]  /*29b0*/  SHF.R.U32.HI R18, RZ, 0x4, R18 ;  /* 0x00000004ff127819 */ /* 0x000fe20000011612 */
[----:B------:R-:W-:Y:S01]  /*29c0*/  IMAD R101, R2, 0x4, R3 ;  /* 0x0000000402657824 */ /* 0x000fe200078e0203 */
[----:B------:R-:W-:-:S02]  /*29d0*/  IADD3 R17, R16, 0x800, RZ ;  /* 0x0000080010117810 */ /* 0x000fc40007ffe0ff */
[----:B------:R-:W-:Y:S02]  /*29e0*/  SHF.R.U32.HI R20, RZ, 0x4, R19 ;  /* 0x00000004ff147819 */ /* 0x000fe40000011613 */
[----:B------:R-:W-:Y:S02]  /*29f0*/  LOP3.LUT R19, R18, 0xf0, RZ, 0xc0, !PT ;  /* 0x000000f012137812 */ /* 0x000fe400078ec0ff */
[----:B------:R-:W-:Y:S02]  /*2a00*/  SHF.R.U32.HI R3, RZ, 0x4, R16 ;  /* 0x00000004ff037819 */ /* 0x000fe40000011610 */
[----:B------:R-:W-:Y:S01]  /*2a10*/  SHF.R.U32.HI R18, RZ, 0x4, R17 ;  /* 0x00000004ff127819 */ /* 0x000fe20000011611 */
[----:B------:R-:W-:Y:S01]  /*2a20*/  IMAD R96, R2, 0x4, R19 ;  /* 0x0000000402607824 */ /* 0x000fe200078e0213 */
[----:B------:R-:W-:Y:S02]  /*2a30*/  LOP3.LUT R17, R3, 0x1fc, RZ, 0xc0, !PT ;  /* 0x000001fc03117812 */ /* 0x000fe400078ec0ff */
[----:B------:R-:W-:-:S02]  /*2a40*/  LOP3.LUT R19, R18, 0xffffffc, RZ, 0xc0, !PT ;  /* 0x0ffffffc12137812 */ /* 0x000fc400078ec0ff */
[----:B------:R-:W-:Y:S01]  /*2a50*/  LOP3.LUT R21, R2, 0x1400, RZ, 0xfc, !PT ;  /* 0x0000140002157812 */ /* 0x000fe200078efcff */
[----:B------:R-:W-:Y:S01]  /*2a60*/  IMAD R102, R16, 0x4, R17 ;  /* 0x0000000410667824 */ /* 0x000fe200078e0211 */
[----:B------:R-:W-:Y:S01]  /*2a70*/  LOP3.LUT R17, R18, 0xffffff0, RZ, 0xc0, !PT ;  /* 0x0ffffff012117812 */ /* 0x000fe200078ec0ff */
[----:B------:R-:W-:Y:S01]  /*2a80*/  IMAD R192, R16, 0x4, R19 ;  /* 0x0000000410c07824 */ /* 0x000fe200078e0213 */
[----:B------:R-:W-:Y:S02]  /*2a90*/  LOP3.LUT R22, R2, 0x1800, RZ, 0xfc, !PT ;  /* 0x0000180002167812 */ /* 0x000fe400078efcff */
[----:B------:R-:W-:Y:S01]  /*2aa0*/  STS.64 [R102], R128 ;  /* 0x0000008066007388 */ /* 0x000fe20000000a00 */
[----:B------:R-:W-:Y:S01]  /*2ab0*/  IMAD R193, R16, 0x4, R17 ;  /* 0x0000000410c17824 */ /* 0x000fe200078e0211 */
[----:B------:R-:W-:Y:S02]  /*2ac0*/  LOP3.LUT R23, R2, 0x1c00, RZ, 0xfc, !PT ;  /* 0x00001c0002177812 */ /* 0x000fe400078efcff */
[----:B------:R-:W-:Y:S01]  /*2ad0*/  STS.64 [R192+0x2000], R130 ;  /* 0x00200082c0007388 */ /* 0x000fe20000000a00 */
[----:B------:R-:W-:-:S02]  /*2ae0*/  SHF.R.U32.HI R21, RZ, 0x4, R21 ;  /* 0x00000004ff157819 */ /* 0x000fc40000011615 */
[----:B------:R-:W-:Y:S01]  /*2af0*/  SHF.R.U32.HI R22, RZ, 0x4, R22 ;  /* 0x00000004ff167819 */ /* 0x000fe20000011616 */
[----:B------:R-:W-:Y:S01]  /*2b00*/  STS.64 [R102+0x80], R132 ;  /* 0x0000808466007388 */ /* 0x000fe20000000a00 */
[----:B------:R-:W-:Y:S02]  /*2b10*/  SHF.R.U32.HI R24, RZ, 0x4, R23 ;  /* 0x00000004ff187819 */ /* 0x000fe40000011617 */
[----:B------:R-:W-:Y:S01]  /*2b20*/  LOP3.LUT R99, R20, 0x130, RZ, 0xc0, !PT ;  /* 0x0000013014637812 */ /* 0x000fe200078ec0ff */
[----:B------:R-:W-:Y:S01]  /*2b30*/  STS.64 [R192+0x2080], R134 ;  /* 0x00208086c0007388 */ /* 0x000fe20000000a00 */
[----:B------:R-:W-:Y:S02]  /*2b40*/  LOP3.LUT R21, R21, 0x170, RZ, 0xc0, !PT ;  /* 0x0000017015157812 */ /* 0x000fe400078ec0ff */
[----:B------:R-:W-:Y:S01]  /*2b50*/  LOP3.LUT R23, R22, 0x1b0, RZ, 0xc0, !PT ;  /* 0x000001b016177812 */ /* 0x000fe200078ec0ff */
[----:B------:R-:W-:Y:S01]  /*2b60*/  STS.64 [R102+0x100], R136 ;  /* 0x0001008866007388 */ /* 0x000fe20000000a00 */
[----:B------:R-:W-:Y:S01]  /*2b70*/  LOP3.LUT R25, R24, 0x1f0, RZ, 0xc0, !PT ;  /* 0x000001f018197812 */ /* 0x000fe200078ec0ff */
[----:B------:R-:W-:Y:S01]  /*2b80*/  IMAD R99, R2, 0x4, R99 ;  /* 0x0000000402637824 */ /* 0x000fe200078e0263 */
[----:B------:R-:W-:Y:S01]  /*2b90*/  ISETP.LT.AND P1, PT, R0, 0xe10, !P0 ;  /* 0x00000e100000780c */ /* 0x000fe20004721270 */
[----:B------:R-:W-:Y:S01]  /*2ba0*/  STS.64 [R193+0x2100], R138 ;  /* 0x0021008ac1007388 */ /* 0x000fe20000000a00 */
[----:B------:R-:W-:-:S02]  /*2bb0*/  IMAD R97, R2, 0x4, R21 ;  /* 0x0000000402617824 */ /* 0x000fc400078e0215 */
[C---:B------:R-:W-:Y:S01]  /*2bc0*/  IMAD R3, R2.reuse, 0x4, R23 ;  /* 0x0000000402037824 */ /* 0x040fe200078e0217 */
[----:B------:R-:W-:Y:S01]  /*2bd0*/  STS.64 [R102+0x180], R148 ;  /* 0x0001809466007388 */ /* 0x000fe20000000a00 */
[----:B------:R-:W-:-:S03]  /*2be0*/  IMAD R2, R2, 0x4, R25 ;  /* 0x0000000402027824 */ /* 0x000fc600078e0219 */
[----:B------:R-:W-:Y:S04]  /*2bf0*/  STS.64 [R193+0x2180], R150 ;  /* 0x00218096c1007388 */ /* 0x000fe80000000a00 */
        /* <DEDUP_REMOVED lines=8> */
[----:B------:R-:W-:Y:S06]  /*2c80*/  BAR.SYNC.DEFER_BLOCKING 0x0 ;  /* 0x0000000000007b1d */ /* 0x000fec0000010000 */
[----:B------:R-:W1:Y:S04]  /*2c90*/  LDS.128 R132, [R100] ;  /* 0x0000000064847984 */ /* 0x000e680000000c00 */
[----:B------:R-:W2:Y:S04]  /*2ca0*/  LDS.128 R92, [R101+0x1000] ;  /* 0x00100000655c7984 */ /* 0x000ea80000000c00 */
[----:B------:R-:W3:Y:S04]  /*2cb0*/  LDS.128 R88, [R98+0x2000] ;  /* 0x0020000062587984 */ /* 0x000ee80000000c00 */
[----:B------:R-:W4:Y:S04]  /*2cc0*/  LDS.128 R32, [R96+0x3000] ;  /* 0x0030000060207984 */ /* 0x000f280000000c00 */
[----:B------:R-:W1:Y:S04]  /*2cd0*/  LDS.128 R28, [R99+0x4000] ;  /* 0x00400000631c7984 */ /* 0x000e680000000c00 */
[----:B------:R-:W1:Y:S04]  /*2ce0*/  LDS.128 R24, [R97+0x5000] ;  /* 0x0050000061187984 */ /* 0x000e680000000c00 */
[----:B------:R-:W1:Y:S04]  /*2cf0*/  LDS.128 R20, [R3+0x6000] ;  /* 0x0060000003147984 */ /* 0x000e680000000c00 */
[----:B------:R-:W1:Y:S04]  /*2d00*/  LDS.128 R16, [R2+0x7000] ;  /* 0x0070000002107984 */ /* 0x000e680000000c00 */
[----:B------:R-:W-:Y:S06]  /*2d10*/  BAR.SYNC.DEFER_BLOCKING 0x0 ;  /* 0x0000000000007b1d */ /* 0x000fec0000010000 */
[----:B------:R-:W-:Y:S04]  /*2d20*/  STS.64 [R102], R156 ;  /* 0x0000009c66007388 */ /* 0x000fe80000000a00 */
        /* <DEDUP_REMOVED lines=17> */
[----:B------:R-:W1:Y:S04]  /*2e40*/  LDS.128 R124, [R101+0x1000] ;  /* 0x00100000657c7984 */ /* 0x000e680000000c00 */
[----:B------:R-:W1:Y:S04]  /*2e50*/  LDS.128 R112, [R98+0x2000] ;  /* 0x0020000062707984 */ /* 0x000e680000000c00 */
[----:B------:R-:W1:Y:S04]  /*2e60*/  LDS.128 R108, [R96+0x3000] ;  /* 0x00300000606c7984 */ /* 0x000e680000000c00 */
        /* <DEDUP_REMOVED lines=13> */
[----:B------:R1:W-:Y:S04]  /*2f40*/  STS.64 [R102+0x200], R72 ;  /* 0x0002004866007388 */ /* 0x0003e80000000a00 */
[----:B------:R-:W-:Y:S04]  /*2f50*/  STS.64 [R193+0x2200], R74 ;  /* 0x0022004ac1007388 */ /* 0x000fe80000000a00 */
[----:B------:R-:W-:Y:S04]  /*2f60*/  STS.64 [R102+0x280], R76 ;  /* 0x0002804c66007388 */ /* 0x000fe80000000a00 */
[----:B------:R-:W-:Y:S01]  /*2f70*/  STS.64 [R193+0x2280], R78 ;  /* 0x0022804ec1007388 */ /* 0x000fe20000000a00 */
[----:B-1----:R-:W-:-:S03]  /*2f80*/  IADD3 R73, R103, 0x48000, RZ ;  /* 0x0004800067497810 */ /* 0x002fc60007ffe0ff */
        /* <DEDUP_REMOVED lines=14> */
[----:B------:R1:W-:Y:S04]  /*3070*/  STS.64 [R102], R4 ;  /* 0x0000000466007388 */ /* 0x0003e80000000a00 */
[----:B------:R2:W-:Y:S04]  /*3080*/  STS.64 [R192+0x2000], R6 ;  /* 0x00200006c0007388 */ /* 0x0005e80000000a00 */
[----:B------:R3:W-:Y:S04]  /*3090*/  STS.64 [R102+0x80], R8 ;  /* 0x0000800866007388 */ /* 0x0007e80000000a00 */
[----:B------:R4:W-:Y:S01]  /*30a0*/  STS.64 [R192+0x2080], R10 ;  /* 0x0020800ac0007388 */ /* 0x0009e20000000a00 */
[----:B-1----:R-:W-:Y:S01]  /*30b0*/  IMAD.MOV.U32 R4, RZ, RZ, 0x4 ;  /* 0x00000004ff047424 */ /* 0x002fe200078e00ff */
[----:B------:R-:W-:-:S02]  /*30c0*/  LOP3.LUT R5, R0, 0x18, RZ, 0xfc, !PT ;  /* 0x0000001800057812 */ /* 0x000fc400078efcff */
[----:B------:R1:W-:Y:S01]  /*30d0*/  STS.64 [R102+0x100], R12 ;  /* 0x0001000c66007388 */ /* 0x0003e20000000a00 */
[----:B--2---:R-:W-:-:S03]  /*30e0*/  IMAD.WIDE R6, R103, R4, c[0x0][0x170] ;  /* 0x00005c0067067625 */ /* 0x004fc600078e0204 */
[----:B------:R2:W-:Y:S01]  /*30f0*/  STS.64 [R193+0x2100], R14 ;  /* 0x0021000ec1007388 */ /* 0x0005e20000000a00 */
[----:B---3--:R-:W-:-:S03]  /*3100*/  IADD3 R9, R103, 0xc000, RZ ;  /* 0x0000c00067097810 */ /* 0x008fc60007ffe0ff */
[----:B------:R-:W-:Y:S01]  /*3110*/  STS.64 [R102+0x180], R188 ;  /* 0x000180bc66007388 */ /* 0x000fe20000000a00 */
[----:B----4-:R-:W-:Y:S01]  /*3120*/  IADD3 R11, R103, 0x18000, RZ ;  /* 0x00018000670b7810 */ /* 0x010fe20007ffe0ff */
[-C--:B------:R-:W-:Y:S02]  /*3130*/  IMAD.WIDE R8, R9, R4.reuse, c[0x0][0x170] ;  /* 0x00005c0009087625 */ /* 0x080fe400078e0204 */
[----:B------:R-:W-:Y:S01]  /*3140*/  STS.64 [R193+0x2180], R190 ;  /* 0x002180bec1007388 */ /* 0x000fe20000000a00 */
[----:B-1----:R-:W-:Y:S01]  /*3150*/  IADD3 R13, R103, 0x24000, RZ ;  /* 0x00024000670d7810 */ /* 0x002fe20007ffe0ff */
[-C--:B------:R-:W-:Y:S02]  /*3160*/  IMAD.WIDE R10, R11, R4.reuse, c[0x0][0x170] ;  /* 0x00005c000b0a7625 */ /* 0x080fe400078e0204 */
[----:B------:R-:W-:Y:S01]  /*3170*/  STS.64 [R102+0x200], R184 ;  /* 0x000200b866007388 */ /* 0x000fe20000000a00 */
[----:B--2---:R-:W-:Y:S01]  /*3180*/  IADD3 R15, R103, 0x3c000, RZ ;  /* 0x0003c000670f7810 */ /* 0x004fe20007ffe0ff */
[----:B------:R-:W-:Y:S01]  /*3190*/  IMAD.WIDE R12, R13, R4, c[0x0][0x170] ;  /* 0x00005c000d0c7625 */ /* 0x000fe200078e0204 */
[----:B------:R-:W-:Y:S01]  /*31a0*/  LOP3.LUT R14, R0, 0x58, RZ, 0xfc, !PT ;  /* 0x00000058000e7812 */ /* 0x000fe200078efcff */
        /* <DEDUP_REMOVED lines=8> */
[----:B------:R1:W-:Y:S01]  /*3230*/  @P1 STG.E.128 [R6.64], R132 ;  /* 0x0000008406001986 */ /* 0x0003e2000c101d0e */
[----:B------:R-:W-:-:S02]  /*3240*/  ISETP.LT.AND P1, PT, R5, 0xe10, !P0 ;  /* 0x00000e100500780c */ /* 0x000fc40004721270 */
[C---:B------:R-:W-:Y:S01]  /*3250*/  LOP3.LUT R5, R0.reuse, 0x1c, RZ, 0xfc, !PT ;  /* 0x0000001c00057812 */ /* 0x040fe200078efcff */
[----:B------:R2:W-:Y:S03]  /*3260*/  @P6 STG.E.128 [R8.64], R92 ;  /* 0x0000005c08006986 */ /* 0x0005e6000c101d0e */
[----:B------:R-:W-:Y:S01]  /*3270*/  ISETP.LT.AND P6, PT, R5, 0xe10, !P0 ;  /* 0x00000e100500780c */ /* 0x000fe200047c1270 */
[----:B------:R3:W-:Y:S01]  /*3280*/  @P5 STG.E.128 [R10.64], R88 ;  /* 0x000000580a005986 */ /* 0x0007e2000c101d0e */
[----:B------:R-:W-:-:S03]  /*3290*/  LOP3.LUT R5, R0, 0x20, RZ, 0xfc, !PT ;  /* 0x0000002000057812 */ /* 0x000fc600078efcff */
[----:B------:R4:W-:Y:S01]  /*32a0*/  @P4 STG.E.128 [R12.64], R32 ;  /* 0x000000200c004986 */ /* 0x0009e2000c101d0e */
[----:B------:R-:W-:Y:S02]  /*32b0*/  ISETP.LT.AND P5, PT, R5, 0xe10, !P0 ;  /* 0x00000e100500780c */ /* 0x000fe400047a1270 */
[C---:B------:R-:W-:Y:S01]  /*32c0*/  LOP3.LUT R5, R0.reuse, 0x24, RZ, 0xfc, !PT ;  /* 0x0000002400057812 */ /* 0x040fe200078efcff */
[----:B------:R-:W-:Y:S01]  /*32d0*/  LDS.128 R32, [R96+0x3000] ;  /* 0x0030000060207984 */ /* 0x000fe20000000c00 */
[----:B-1----:R-:W-:Y:S02]  /*32e0*/  IADD3 R7, R103, 0x30000, RZ ;  /* 0x0003000067077810 */ /* 0x002fe40007ffe0ff */
[----:B------:R-:W-:Y:S02]  /*32f0*/  ISETP.LT.AND P4, PT, R5, 0xe10, !P0 ;  /* 0x00000e100500780c */ /* 0x000fe40004781270 */
[----:B------:R-:W-:Y:S01]  /*3300*/  LOP3.LUT R5, R0, 0x28, RZ, 0xfc, !PT ;  /* 0x0000002800057812 */ /* 0x000fe200078efcff */
[----:B------:R-:W-:-:S04]  /*3310*/  IMAD.WIDE R6, R7, R4, c[0x0][0x170] ;  /* 0x00005c0007067625 */ /* 0x000fc800078e0204 */
[-C--:B--2---:R-:W-:Y:S01]  /*3320*/  IMAD.WIDE R8, R15, R4.reuse, c[0x0][0x170] ;  /* 0x00005c000f087625 */ /* 0x084fe200078e0204 */
[----:B------:R1:W-:Y:S01]  /*3330*/  @P3 STG.E.128 [R6.64], R28 ;  /* 0x0000001c06003986 */ /* 0x0003e2000c101d0e */
[----:B------:R-:W-:Y:S02]  /*3340*/  ISETP.LT.AND P3, PT, R5, 0xe10, !P0 ;  /* 0x00000e100500780c */ /* 0x000fe40004761270 */
[C---:B------:R-:W-:Y:S01]  /*3350*/  LOP3.LUT R5, R0.reuse, 0x2c, RZ, 0xfc, !PT ;  /* 0x0000002c00057812 */ /* 0x040fe200078efcff */
[-C--:B---3--:R-:W-:Y:S01]  /*3360*/  IMAD.WIDE R10, R73, R4.reuse, c[0x0][0x170] ;  /* 0x00005c00490a7625 */ /* 0x088fe200078e0204 */
[----:B------:R2:W-:Y:S01]  /*3370*/  @P2 STG.E.128 [R8.64], R24 ;  /* 0x0000001808002986 */ /* 0x0005e2000c101d0e */
[----:B----4-:R-:W-:Y:S02]  /*3380*/  IADD3 R13, R103, 0x54000, RZ ;  /* 0x00054000670d7810 */ /* 0x010fe40007ffe0ff */
[----:B------:R-:W-:Y:S01]  /*3390*/  ISETP.LT.AND P2, PT, R5, 0xe10, !P0 ;  /* 0x00000e100500780c */ /* 0x000fe20004741270 */
[----:B------:R3:W-:Y:S01]  /*33a0*/  @P1 STG.E.128 [R10.64], R20 ;  /* 0x000000140a001986 */ /* 0x0007e2000c101d0e */
[----:B------:R-:W-:Y:S01]  /*33b0*/  LOP3.LUT R5, R0, 0x30, RZ, 0xfc, !PT ;  /* 0x0000003000057812 */ /* 0x000fe200078efcff */
[----:B------:R-:W-:Y:S01]  /*33c0*/  IMAD.WIDE R12, R13, R4, c[0x0][0x170] ;  /* 0x00005c000d0c7625 */ /* 0x000fe200078e0204 */
[----:B------:R-:W-:Y:S01]  /*33d0*/  IADD3 R15, R103, 0x60000, RZ ;  /* 0x00060000670f7810 */ /* 0x000fe20007ffe0ff */
[----:B------:R-:W4:Y:S01]  /*33e0*/  LDS.128 R20, [R100] ;  /* 0x0000000064147984 */ /* 0x000f220000000c00 */
[----:B------:R-:W-:-:S02]  /*33f0*/  ISETP.LT.AND P1, PT, R5, 0xe10, !P0 ;  /* 0x00000e100500780c */ /* 0x000fc40004721270 */
[C---:B------:R-:W-:Y:S01]  /*3400*/  LOP3.LUT R5, R0.reuse, 0x34, RZ, 0xfc, !PT ;  /* 0x0000003400057812 */ /* 0x040fe200078efcff */
[----:B------:R3:W-:Y:S01]  /*3410*/  @P6 STG.E.128 [R12.64], R16 ;  /* 0x000000100c006986 */ /* 0x0007e2000c101d0e */
[----:B-1----:R-:W-:Y:S01]  /*3420*/  IADD3 R29, R103, 0x6c000, RZ ;  /* 0x0006c000671d7810 */ /* 0x002fe20007ffe0ff */
[-C--:B------:R-:W-:Y:S01]  /*3430*/  IMAD.WIDE R6, R15, R4.reuse, c[0x0][0x170] ;  /* 0x00005c000f067625 */ /* 0x080fe200078e0204 */
[----:B------:R-:W-:Y:S01]  /*3440*/  ISETP.LT.AND P6, PT, R5, 0xe10, !P0 ;  /* 0x00000e100500780c */ /* 0x000fe200047c1270 */
[----:B------:R-:W1:Y:S01]  /*3450*/  LDS.128 R24, [R101+0x1000] ;  /* 0x0010000065187984 */ /* 0x000e620000000c00 */
[----:B------:R-:W-:Y:S01]  /*3460*/  LOP3.LUT R5, R0, 0x38, RZ, 0xfc, !PT ;  /* 0x0000003800057812 */ /* 0x000fe200078efcff */
[----:B--2---:R-:W-:Y:S01]  /*3470*/  IMAD.WIDE R8, R29, R4, c[0x0][0x170] ;  /* 0x00005c001d087625 */ /* 0x004fe200078e0204 */
[----:B------:R-:W-:Y:S01]  /*3480*/  IADD3 R15, R103, 0x84000, RZ ;  /* 0x00084000670f7810 */ /* 0x000fe20007ffe0ff */
[----:B------:R2:W-:Y:S01]  /*3490*/  @P5 STG.E.128 [R6.64], R128 ;  /* 0x0000008006005986 */ /* 0x0005e2000c101d0e */
[----:B------:R-:W-:-:S02]  /*34a0*/  ISETP.LT.AND P5, PT, R5, 0xe10, !P0 ;  /* 0x00000e100500780c */ /* 0x000fc400047a1270 */
[----:B---3--:R-:W-:Y:S01]  /*34b0*/  IADD3 R11, R103, 0x78000, RZ ;  /* 0x00078000670b7810 */ /* 0x008fe20007ffe0ff */
[----:B------:R3:W-:Y:S01]  /*34c0*/  @P4 STG.E.128 [R8.64], R124 ;  /* 0x0000007c08004986 */ /* 0x0007e2000c101d0e */
[----:B------:R-:W-:-:S03]  /*34d0*/  LOP3.LUT R5, R0, 0x3c, RZ, 0xfc, !PT ;  /* 0x0000003c00057812 */ /* 0x000fc600078efcff */
[-C--:B------:R-:W-:Y:S01]  /*34e0*/  IMAD.WIDE R10, R11, R4.reuse, c[0x0][0x170] ;  /* 0x00005c000b0a7625 */ /* 0x080fe200078e0204 */
[----:B------:R-:W-:Y:S01]  /*34f0*/  ISETP.LT.AND P4, PT, R5, 0xe10, !P0 ;  /* 0x00000e100500780c */ /* 0x000fe20004781270 */
[----:B------:R-:W1:Y:S01]  /*3500*/  LDS.128 R28, [R98+0x2000] ;  /* 0x00200000621c7984 */ /* 0x000e620000000c00 */
[C---:B------:R-:W-:Y:S01]  /*3510*/  LOP3.LUT R5, R0.reuse, 0x40, RZ, 0xfc, !PT ;  /* 0x0000004000057812 */ /* 0x040fe200078efcff */
[-C--:B------:R-:W-:Y:S01]  /*3520*/  IMAD.WIDE R12, R15, R4.reuse, c[0x0][0x170] ;  /* 0x00005c000f0c7625 */ /* 0x080fe200078e0204 */
[----:B------:R-:W-:Y:S01]  /*3530*/  IADD3 R17, R103, 0x90000, RZ ;  /* 0x0009000067117810 */ /* 0x000fe20007ffe0ff */
[----:B------:R4:W-:Y:S01]  /*3540*/  @P3 STG.E.128 [R10.64], R112 ;  /* 0x000000700a003986 */ /* 0x0009e2000c101d0e */
[----:B------:R-:W-:Y:S02]  /*3550*/  ISETP.LT.AND P3, PT, R5, 0xe10, !P0 ;  /* 0x00000e100500780c */ /* 0x000fe40004761270 */
[----:B------:R-:W-:Y:S01]  /*3560*/  LOP3.LUT R5, R0, 0x44, RZ, 0xfc, !PT ;  /* 0x0000004400057812 */ /* 0x000fe200078efcff */
[----:B--2---:R-:W-:Y:S01]  /*3570*/  IMAD.WIDE R6, R17, R4, c[0x0][0x170] ;  /* 0x00005c0011067625 */ /* 0x004fe200078e0204 */
[----:B------:R2:W-:Y:S01]  /*3580*/  @P2 STG.E.128 [R12.64], R108 ;  /* 0x0000006c0c002986 */ /* 0x0005e2000c101d0e */
[----:B------:R-:W-:-:S02]  /*3590*/  IADD3 R15, R103, 0xa8000, RZ ;  /* 0x000a8000670f7810 */ /* 0x000fc40007ffe0ff */
[----:B---3--:R-:W-:Y:S01]  /*35a0*/  IADD3 R9, R103, 0x9c000, RZ ;  /* 0x0009c00067097810 */ /* 0x008fe20007ffe0ff */
[----:B------:R3:W-:Y:S01]  /*35b0*/  @P1 STG.E.128 [R6.64], R104 ;  /* 0x0000006806001986 */ /* 0x0007e2000c101d0e */
[----:B------:R-:W-:Y:S02]  /*35c0*/  ISETP.LT.AND P2, PT, R5, 0xe10, !P0 ;  /* 0x00000e100500780c */ /* 0x000fe40004741270 */
[C---:B------:R-:W-:Y:S01]  /*35d0*/  LOP3.LUT R5, R0.reuse, 0x48, RZ, 0xfc, !PT ;  /* 0x0000004800057812 */ /* 0x040fe200078efcff */
[-C--:B------:R-:W-:Y:S01]  /*35e0*/  IMAD.WIDE R8, R9, R4.reuse, c[0x0][0x170] ;  /* 0x00005c0009087625 */ /* 0x080fe200078e0204 */
[----:B------:R-:W-:Y:S02]  /*35f0*/  IADD3 R17, R103, 0xb4000, RZ ;  /* 0x000b400067117810 */ /* 0x000fe40007ffe0ff */
[----:B------:R-:W-:Y:S02]  /*3600*/  ISETP.LT.AND P1, PT, R5, 0xe10, !P0 ;  /* 0x00000e100500780c */ /* 0x000fe40004721270 */
[----:B------:R-:W-:Y:S01]  /*3610*/  LOP3.LUT R5, R0, 0x4c, RZ, 0xfc, !PT ;  /* 0x0000004c00057812 */ /* 0x000fe200078efcff */
[----:B----4-:R-:W-:Y:S01]  /*3620*/  IMAD.WIDE R10, R15, R4, c[0x0][0x170] ;  /* 0x00005c000f0a7625 */ /* 0x010fe200078e0204 */
[----:B------:R4:W-:Y:S01]  /*3630*/  @P6 STG.E.128 [R8.64], R44 ;  /* 0x0000002c08006986 */ /* 0x0009e2000c101d0e */
[----:B------:R-:W-:-:S02]  /*3640*/  IADD3 R15, R103, 0xcc000, RZ ;  /* 0x000cc000670f7810 */ /* 0x000fc40007ffe0ff */
[----:B------:R-:W-:Y:S01]  /*3650*/  ISETP.LT.AND P6, PT, R5, 0xe10, !P0 ;  /* 0x00000e100500780c */ /* 0x000fe200047c1270 */
[-C--:B--2---:R-:W-:Y:S01]  /*3660*/  IMAD.WIDE R12, R17, R4.reuse, c[0x0][0x170] ;  /* 0x00005c00110c7625 */ /* 0x084fe200078e0204 */
[C---:B------:R-:W-:Y:S01]  /*3670*/  LOP3.LUT R5, R0.reuse, 0x50, RZ, 0xfc, !PT ;  /* 0x0000005000057812 */ /* 0x040fe200078efcff */
[----:B------:R2:W-:Y:S01]  /*3680*/  @P5 STG.E.128 [R10.64], R40 ;  /* 0x000000280a005986 */ /* 0x0005e2000c101d0e */
[----:B---3--:R-:W-:Y:S02]  /*3690*/  IADD3 R7, R103, 0xc0000, RZ ;  /* 0x000c000067077810 */ /* 0x008fe40007ffe0ff */
[----:B------:R-:W-:Y:S01]  /*36a0*/  ISETP.LT.AND P5, PT, R5, 0xe10, !P0 ;  /* 0x00000e100500780c */ /* 0x000fe200047a1270 */
[----:B------:R3:W-:Y:S01]  /*36b0*/  @P4 STG.E.128 [R12.64], R36 ;  /* 0x000000240c004986 */ /* 0x0007e2000c101d0e */
[----:B------:R-:W-:Y:S01]  /*36c0*/  LOP3.LUT R5, R0, 0x54, RZ, 0xfc, !PT ;  /* 0x0000005400057812 */ /* 0x000fe200078efcff */
[----:B------:R-:W-:Y:S01]  /*36d0*/  IMAD.WIDE R6, R7, R4, c[0x0][0x170] ;  /* 0x00005c0007067625 */ /* 0x000fe200078e0204 */
[----:B------:R-:W-:Y:S01]  /*36e0*/  IADD3 R17, R103, 0x168000, RZ ;  /* 0x0016800067117810 */ /* 0x000fe20007ffe0ff */
[----:B------:R-:W1:Y:S01]  /*36f0*/  LDS.128 R36, [R99+0x4000] ;  /* 0x0040000063247984 */ /* 0x000e620000000c00 */
[----:B------:R-:W-:-:S02]  /*3700*/  ISETP.LT.AND P4, PT, R5, 0xe10, !P0 ;  /* 0x00000e100500780c */ /* 0x000fc40004781270 */
[----:B------:R-:W-:Y:S01]  /*3710*/  LOP3.LUT R5, R0, 0x5c, RZ, 0xfc, !PT ;  /* 0x0000005c00057812 */ /* 0x000fe200078efcff */
[-C--:B----4-:R-:W-:Y:S01]  /*3720*/  IMAD.WIDE R8, R15, R4.reuse, c[0x0][0x170] ;  /* 0x00005c000f087625 */ /* 0x090fe200078e0204 */
[----:B------:R4:W-:Y:S01]  /*3730*/  @P3 STG.E.128 [R6.64], R120 ;  /* 0x0000007806003986 */ /* 0x0009e2000c101d0e */
[----:B------:R-:W-:Y:S02]  /*3740*/  ISETP.LT.AND P3, PT, R14, 0xe10, !P0 ;  /* 0x00000e100e00780c */ /* 0x000fe40004761270 */
[----:B------:R-:W-:Y:S01]  /*3750*/  IADD3 R15, R103, 0x12c000, RZ ;  /* 0x0012c000670f7810 */ /* 0x000fe20007ffe0ff */
[----:B------:R4:W-:Y:S01]  /*3760*/  @P2 STG.E.128 [R8.64], R116 ;  /* 0x0000007408002986 */ /* 0x0009e2000c101d0e */
[----:B------:R-:W-:Y:S01]  /*3770*/  ISETP.LT.AND P2, PT, R5, 0xe10, !P0 ;  /* 0x00000e100500780c */ /* 0x000fe20004741270 */
[----:B------:R-:W-:Y:S01]  /*3780*/  IMAD.WIDE R16, R17, R4, c[0x0][0x170] ;  /* 0x00005c0011107625 */ /* 0x000fe200078e0204 */
[C---:B--2---:R-:W-:Y:S01]  /*3790*/  IADD3 R11, R103.reuse, 0xd8000, RZ ;  /* 0x000d8000670b7810 */ /* 0x044fe20007ffe0ff */
[----:B------:R-:W2:Y:S01]  /*37a0*/  LDS.128 R40, [R97+0x5000] ;  /* 0x0050000061287984 */ /* 0x000ea20000000c00 */
[----:B------:R-:W-:-:S02]  /*37b0*/  IADD3 R5, R103, 0xe4000, RZ ;  /* 0x000e400067057810 */ /* 0x000fc40007ffe0ff */
[----:B---3--:R-:W-:Y:S01]  /*37c0*/  IADD3 R13, R103, 0xf0000, RZ ;  /* 0x000f0000670d7810 */ /* 0x008fe20007ffe0ff */
[----:B------:R3:W1:Y:S01]  /*37d0*/  LDS.128 R44, [R3+0x6000] ;  /* 0x00600000032c7984 */ /* 0x0006620000000c00 */
[----:B------:R-:W-:Y:S01]  /*37e0*/  IMAD.WIDE R10, R11, R4, c[0x0][0x170] ;  /* 0x00005c000b0a7625 */ /* 0x000fe200078e0204 */
[----:B------:R-:W-:-:S03]  /*37f0*/  LOP3.LUT R12, R0, 0x60, RZ, 0xfc, !PT ;  /* 0x00000060000c7812 */ /* 0x000fc600078efcff */
[-C--:B----4-:R-:W-:Y:S01]  /*3800*/  IMAD.WIDE R6, R5, R4.reuse, c[0x0][0x170] ;  /* 0x00005c0005067625 */ /* 0x090fe200078e0204 */
[----:B------:R-:W-:Y:S01]  /*3810*/  LOP3.LUT R5, R0, 0x64, RZ, 0xfc, !PT ;  /* 0x0000006400057812 */ /* 0x000fe200078efcff */
[----:B------:R4:W-:Y:S01]  /*3820*/  @P1 STG.E.128 [R10.64], R68 ;  /* 0x000000440a001986 */ /* 0x0009e2000c101d0e */
[----:B------:R-:W-:Y:S01]  /*3830*/  ISETP.LT.AND P1, PT, R12, 0xe10, !P0 ;  /* 0x00000e100c00780c */ /* 0x000fe20004721270 */
[----:B------:R-:W-:Y:S01]  /*3840*/  IMAD.WIDE R8, R13, R4, c[0x0][0x170] ;  /* 0x00005c000d087625 */ /* 0x000fe200078e0204 */
[----:B------:R-:W-:Y:S01]  /*3850*/  IADD3 R13, R103, 0xfc000, RZ ;  /* 0x000fc000670d7810 */ /* 0x000fe20007ffe0ff */
[----:B------:R4:W-:Y:S01]  /*3860*/  @P6 STG.E.128 [R6.64], R64 ;  /* 0x0000004006006986 */ /* 0x0009e2000c101d0e */
[----:B------:R-:W-:Y:S02]  /*3870*/  ISETP.LT.AND P6, PT, R5, 0xe10, !P0 ;  /* 0x00000e100500780c */ /* 0x000fe400047c1270 */
[C---:B------:R-:W-:Y:S01]  /*3880*/  LOP3.LUT R5, R0.reuse, 0x68, RZ, 0xfc, !PT ;  /* 0x0000006800057812 */ /* 0x040fe200078efcff */
[----:B------:R2:W-:Y:S01]  /*3890*/  @P5 STG.E.128 [R8.64], R60 ;  /* 0x0000003c08005986 */ /* 0x0005e2000c101d0e */
[----:B------:R-:W-:-:S02]  /*38a0*/  LOP3.LUT R12, R0, 0x6c, RZ, 0xfc, !PT ;  /* 0x0000006c000c7812 */ /* 0x000fc400078efcff */
[----:B------:R-:W-:Y:S02]  /*38b0*/  ISETP.LT.AND P5, PT, R5, 0xe10, !P0 ;  /* 0x00000e100500780c */ /* 0x000fe400047a1270 */
[C---:B------:R-:W-:Y:S02]  /*38c0*/  LOP3.LUT R5, R0.reuse, 0x70, RZ, 0xfc, !PT ;  /* 0x0000007000057812 */ /* 0x040fe400078efcff */
[----:B---3--:R-:W-:Y:S02]  /*38d0*/  LOP3.LUT R3, R0, 0x78, RZ, 0xfc, !PT ;  /* 0x0000007800037812 */ /* 0x008fe400078efcff */
[----:B----4-:R-:W-:Y:S01]  /*38e0*/  IADD3 R11, R103, 0x108000, RZ ;  /* 0x00108000670b7810 */ /* 0x010fe20007ffe0ff */
[----:B------:R-:W-:Y:S01]  /*38f0*/  IMAD.WIDE R6, R13, R4, c[0x0][0x170] ;  /* 0x00005c000d067625 */ /* 0x000fe200078e0204 */
[----:B------:R-:W-:-:S03]  /*3900*/  IADD3 R13, R103, 0x114000, RZ ;  /* 0x00114000670d7810 */ /* 0x000fc60007ffe0ff */
[-C--:B--2---:R-:W-:Y:S01]  /*3910*/  IMAD.WIDE R8, R11, R4.reuse, c[0x0][0x170] ;  /* 0x00005c000b087625 */ /* 0x084fe200078e0204 */
[----:B------:R2:W-:Y:S01]  /*3920*/  @P4 STG.E.128 [R6.64], R56 ;  /* 0x0000003806004986 */ /* 0x0005e2000c101d0e */
[----:B------:R-:W-:Y:S02]  /*3930*/  ISETP.LT.AND P4, PT, R12, 0xe10, !P0 ;  /* 0x00000e100c00780c */ /* 0x000fe40004781270 */
[-C--:B------:R-:W-:Y:S01]  /*3940*/  IMAD.WIDE R10, R13, R4.reuse, c[0x0][0x170] ;  /* 0x00005c000d0a7625 */ /* 0x080fe200078e0204 */
[----:B------:R-:W-:Y:S01]  /*3950*/  IADD3 R13, R103, 0x120000, RZ ;  /* 0x00120000670d7810 */ /* 0x000fe20007ffe0ff */
[----:B------:R3:W-:Y:S01]  /*3960*/  @P3 STG.E.128 [R8.64], R48 ;  /* 0x0000003008003986 */ /* 0x0007e2000c101d0e */
[----:B------:R-:W-:Y:S02]  /*3970*/  ISETP.LT.AND P3, PT, R5, 0xe10, !P0 ;  /* 0x00000e100500780c */ /* 0x000fe40004761270 */
[C---:B------:R-:W-:Y:S01]  /*3980*/  LOP3.LUT R5, R0.reuse, 0x74, RZ, 0xfc, !PT ;  /* 0x0000007400057812 */ /* 0x040fe200078efcff */
[----:B------:R-:W-:Y:S01]  /*3990*/  IMAD.WIDE R12, R13, R4, c[0x0][0x170] ;  /* 0x00005c000d0c7625 */ /* 0x000fe200078e0204 */
[----:B------:R-:W-:Y:S01]  /*39a0*/  LOP3.LUT R0, R0, 0x7c, RZ, 0xfc, !PT ;  /* 0x0000007c00007812 */ /* 0x000fe200078efcff */
[----:B------:R4:W-:Y:S01]  /*39b0*/  @P2 STG.E.128 [R10.64], R52 ;  /* 0x000000340a002986 */ /* 0x0009e2000c101d0e */
[----:B------:R-:W-:-:S03]  /*39c0*/  ISETP.LT.AND P2, PT, R5, 0xe10, !P0 ;  /* 0x00000e100500780c */ /* 0x000fc60004741270 */
[----:B------:R4:W-:Y:S01]  /*39d0*/  @P1 STG.E.128 [R12.64], R20 ;  /* 0x000000140c001986 */ /* 0x0009e2000c101d0e */
[----:B------:R-:W-:Y:S01]  /*39e0*/  ISETP.LT.AND P1, PT, R3, 0xe10, !P0 ;  /* 0x00000e100300780c */ /* 0x000fe20004721270 */
[----:B--2---:R-:W-:Y:S01]  /*39f0*/  IMAD.WIDE R6, R15, R4, c[0x0][0x170] ;  /* 0x00005c000f067625 */ /* 0x004fe200078e0204 */
[----:B------:R-:W-:Y:S02]  /*3a00*/  ISETP.LT.AND P0, PT, R0, 0xe10, !P0 ;  /* 0x00000e100000780c */ /* 0x000fe40004701270 */
[C---:B------:R-:W-:Y:S02]  /*3a10*/  IADD3 R3, R103.reuse, 0x150000, RZ ;  /* 0x0015000067037810 */ /* 0x040fe40007ffe0ff */
[C---:B---3--:R-:W-:Y:S01]  /*3a20*/  IADD3 R9, R103.reuse, 0x138000, RZ ;  /* 0x0013800067097810 */ /* 0x048fe20007ffe0ff */
[----:B-1----:R1:W-:Y:S01]  /*3a30*/  @P6 STG.E.128 [R6.64], R24 ;  /* 0x0000001806006986 */ /* 0x0023e2000c101d0e */
[----:B------:R-:W-:-:S03]  /*3a40*/  IADD3 R15, R103, 0x15c000, RZ ;  /* 0x0015c000670f7810 */ /* 0x000fc60007ffe0ff */
[----:B------:R-:W-:Y:S01]  /*3a50*/  IMAD.WIDE R8, R9, R4, c[0x0][0x170] ;  /* 0x00005c0009087625 */ /* 0x000fe200078e0204 */
[----:B----4-:R-:W-:-:S03]  /*3a60*/  IADD3 R11, R103, 0x144000, RZ ;  /* 0x00144000670b7810 */ /* 0x010fc60007ffe0ff */
[-C--:B------:R-:W-:Y:S01]  /*3a70*/  IMAD.WIDE R14, R15, R4.reuse, c[0x0][0x170] ;  /* 0x00005c000f0e7625 */ /* 0x080fe200078e0204 */
[----:B------:R1:W-:Y:S03]  /*3a80*/  @P5 STG.E.128 [R8.64], R28 ;  /* 0x0000001c08005986 */ /* 0x0003e6000c101d0e */
[----:B------:R-:W-:-:S04]  /*3a90*/  IMAD.WIDE R10, R11, R4, c[0x0][0x170] ;  /* 0x00005c000b0a7625 */ /* 0x000fc800078e0204 */
[----:B------:R-:W-:Y:S01]  /*3aa0*/  IMAD.WIDE R12, R3, R4, c[0x0][0x170] ;  /* 0x00005c00030c7625 */ /* 0x000fe200078e0204 */
[----:B------:R1:W-:Y:S04]  /*3ab0*/  @P4 STG.E.128 [R10.64], R32 ;  /* 0x000000200a004986 */ /* 0x0003e8000c101d0e */
[----:B------:R1:W-:Y:S04]  /*3ac0*/  @P3 STG.E.128 [R12.64], R36 ;  /* 0x000000240c003986 */ /* 0x0003e8000c101d0e */
[----:B------:R1:W-:Y:S04]  /*3ad0*/  @P2 STG.E.128 [R14.64], R40 ;  /* 0x000000280e002986 */ /* 0x0003e8000c101d0e */
[----:B------:R1:W-:Y:S01]  /*3ae0*/  @P1 STG.E.128 [R16.64], R44 ;  /* 0x0000002c10001986 */ /* 0x0003e2000c101d0e */
[----:B------:R-:W-:Y:S05]  /*3af0*/  @!P0 EXIT ;  /* 0x000000000000894d */ /* 0x000fea0003800000 */
[----:B-1----:R-:W1:Y:S01]  /*3b00*/  LDS.128 R8, [R2+0x7000] ;  /* 0x0070000002087984 */ /* 0x002e620000000c00 */
[----:B------:R-:W-:-:S05]  /*3b10*/  IADD3 R5, R103, 0x174000, RZ ;  /* 0x0017400067057810 */ /* 0x000fca0007ffe0ff */
[----:B------:R-:W-:-:S05]  /*3b20*/  IMAD.WIDE R4, R5, R4, c[0x0][0x170] ;  /* 0x00005c0005047625 */ /* 0x000fca00078e0204 */
[----:B-1----:R-:W-:Y:S01]  /*3b30*/  STG.E.128 [R4.64], R8 ;  /* 0x0000000804007986 */ /* 0x002fe2000c101d0e */
[----:B------:R-:W-:Y:S05]  /*3b40*/  EXIT ;  /* 0x000000000000794d */ /* 0x000fea0003800000 */
.L_x_1:
[----:B------:R-:W-:-:S00]  /*3b50*/  BRA `(.L_x_1) ;  /* 0xfffffff000007947 */ /* 0x000fc0000383ffff */
[----:B------:R-:W-:-:S00]  /*3b60*/  NOP ;  /* 0x0000000000007918 */ /* 0x000fc00000000000 */
        /* <DEDUP_REMOVED lines=9> */
.L_x_2:


//--------------------- .nv.shared.triton_tem_fused__int_mm_16 --------------------------
	.section	.nv.shared.triton_tem_fused__int_mm_16,"aw",@nobits
	.sectionflags	@""
	.align	16
